//
// Generated by NVIDIA NVVM Compiler
//
// Compiler Build ID: CL-36424714
// Cuda compilation tools, release 13.0, V13.0.88
// Based on NVVM 20.0.0
//

.version 9.0
.target sm_100
.address_size 64

	// .globl	_Z12setup_kernelP17curandStateXORWOW
.extern .func __assertfail
(
	.param .b64 __assertfail_param_0,
	.param .b64 __assertfail_param_1,
	.param .b32 __assertfail_param_2,
	.param .b64 __assertfail_param_3,
	.param .b64 __assertfail_param_4
)
;
.global .align 4 .b8 precalc_xorwow_matrix[102400];
.global .align 4 .b8 precalc_xorwow_offset_matrix[102400];
.global .align 4 .b8 mrg32k3aM1[2304];
.global .align 4 .b8 mrg32k3aM2[2304];
.global .align 4 .b8 mrg32k3aM1SubSeq[2016];
.global .align 4 .b8 mrg32k3aM2SubSeq[2016];
.global .align 4 .b8 mrg32k3aM1Seq[2304];
.global .align 4 .b8 mrg32k3aM2Seq[2304];
.const .align 8 .b8 __cr_lgamma_table[72];
.global .align 1 .b8 __unnamed_1[116] = {118, 111, 105, 100, 32, 103, 101, 110, 101, 114, 97, 116, 101, 95, 107, 101, 114, 110, 101, 108, 40, 99, 117, 114, 97, 110, 100, 83, 116, 97, 116, 101, 88, 79, 82, 87, 79, 87, 32, 42, 44, 32, 117, 110, 115, 105, 103, 110, 101, 100, 32, 105, 110, 116, 44, 32, 99, 111, 110, 115, 116, 32, 117, 110, 115, 105, 103, 110, 101, 100, 32, 105, 110, 116, 32, 42, 44, 32, 99, 111, 110, 115, 116, 32, 117, 110, 115, 105, 103, 110, 101, 100, 32, 105, 110, 116, 32, 42, 44, 32, 117, 110, 115, 105, 103, 110, 101, 100, 32, 105, 110, 116, 32, 42, 41};
.global .align 1 .b8 $str[28] = {109, 121, 114, 97, 110, 100, 32, 60, 61, 32, 109, 97, 120, 95, 114, 97, 110, 100, 95, 105, 110, 116, 91, 105, 100, 120, 93};
.global .align 1 .b8 $str$1[27] = {47, 116, 109, 112, 47, 115, 97, 115, 115, 95, 99, 117, 95, 122, 103, 109, 111, 56, 52, 119, 121, 47, 107, 46, 99, 117};
.global .align 1 .b8 $str$2[28] = {109, 121, 114, 97, 110, 100, 32, 62, 61, 32, 109, 105, 110, 95, 114, 97, 110, 100, 95, 105, 110, 116, 91, 105, 100, 120, 93};

.visible .entry _Z12setup_kernelP17curandStateXORWOW(
	.param .u64 .ptr .align 1 _Z12setup_kernelP17curandStateXORWOW_param_0
)
{
	.reg .pred 	%p<24>;
	.reg .b32 	%r<406>;
	.reg .b64 	%rd<18>;

	ld.param.u64 	%rd8, [_Z12setup_kernelP17curandStateXORWOW_param_0];
	cvta.to.global.u64 	%rd9, %rd8;
	mov.u32 	%r182, %tid.x;
	mov.u32 	%r183, %ntid.x;
	mov.u32 	%r184, %ctaid.x;
	mad.lo.s32 	%r185, %r183, %r184, %r182;
	cvt.s64.s32 	%rd17, %r185;
	mul.wide.s32 	%rd10, %r185, 48;
	add.s64 	%rd2, %rd9, %rd10;
	mov.b32 	%r186, 1593684748;
	mov.b32 	%r187, 832094735;
	st.global.v2.u32 	[%rd2], {%r187, %r186};
	mov.b32 	%r188, -123459836;
	mov.b32 	%r189, 1111207954;
	st.global.v2.u32 	[%rd2+8], {%r189, %r188};
	mov.b32 	%r190, 1476011280;
	mov.b32 	%r191, -589760388;
	st.global.v2.u32 	[%rd2+16], {%r191, %r190};
	setp.eq.s32 	%p1, %r185, 0;
	@%p1 bra 	$L__BB0_42;
	mov.b32 	%r312, 0;
	mov.u64 	%rd12, precalc_xorwow_matrix;
$L__BB0_2:
	and.b64  	%rd4, %rd17, 3;
	setp.eq.s64 	%p2, %rd4, 0;
	@%p2 bra 	$L__BB0_41;
	mul.wide.u32 	%rd11, %r312, 3200;
	add.s64 	%rd5, %rd12, %rd11;
	cvt.u32.u64 	%r2, %rd4;
	mov.b32 	%r313, 0;
$L__BB0_4:
	mov.b32 	%r326, 0;
	mov.u32 	%r327, %r326;
	mov.u32 	%r328, %r326;
	mov.u32 	%r329, %r326;
	mov.u32 	%r330, %r326;
	mov.u32 	%r319, %r326;
$L__BB0_5:
	mul.wide.u32 	%rd13, %r319, 4;
	add.s64 	%rd14, %rd2, %rd13;
	ld.global.u32 	%r10, [%rd14+4];
	shl.b32 	%r11, %r319, 5;
	mov.b32 	%r325, 0;
$L__BB0_6:
	.pragma "nounroll";
	shr.u32 	%r196, %r10, %r325;
	and.b32  	%r197, %r196, 1;
	setp.eq.b32 	%p3, %r197, 1;
	not.pred 	%p4, %p3;
	add.s32 	%r198, %r11, %r325;
	mul.lo.s32 	%r199, %r198, 5;
	mul.wide.u32 	%rd15, %r199, 4;
	add.s64 	%rd6, %rd5, %rd15;
	@%p4 bra 	$L__BB0_8;
	ld.global.u32 	%r200, [%rd6];
	xor.b32  	%r330, %r330, %r200;
	ld.global.u32 	%r201, [%rd6+4];
	xor.b32  	%r329, %r329, %r201;
	ld.global.u32 	%r202, [%rd6+8];
	xor.b32  	%r328, %r328, %r202;
	ld.global.u32 	%r203, [%rd6+12];
	xor.b32  	%r327, %r327, %r203;
	ld.global.u32 	%r204, [%rd6+16];
	xor.b32  	%r326, %r326, %r204;
$L__BB0_8:
	and.b32  	%r206, %r196, 2;
	setp.eq.s32 	%p5, %r206, 0;
	@%p5 bra 	$L__BB0_10;
	ld.global.u32 	%r207, [%rd6+20];
	xor.b32  	%r330, %r330, %r207;
	ld.global.u32 	%r208, [%rd6+24];
	xor.b32  	%r329, %r329, %r208;
	ld.global.u32 	%r209, [%rd6+28];
	xor.b32  	%r328, %r328, %r209;
	ld.global.u32 	%r210, [%rd6+32];
	xor.b32  	%r327, %r327, %r210;
	ld.global.u32 	%r211, [%rd6+36];
	xor.b32  	%r326, %r326, %r211;
$L__BB0_10:
	and.b32  	%r213, %r196, 4;
	setp.eq.s32 	%p6, %r213, 0;
	@%p6 bra 	$L__BB0_12;
	ld.global.u32 	%r214, [%rd6+40];
	xor.b32  	%r330, %r330, %r214;
	ld.global.u32 	%r215, [%rd6+44];
	xor.b32  	%r329, %r329, %r215;
	ld.global.u32 	%r216, [%rd6+48];
	xor.b32  	%r328, %r328, %r216;
	ld.global.u32 	%r217, [%rd6+52];
	xor.b32  	%r327, %r327, %r217;
	ld.global.u32 	%r218, [%rd6+56];
	xor.b32  	%r326, %r326, %r218;
$L__BB0_12:
	and.b32  	%r220, %r196, 8;
	setp.eq.s32 	%p7, %r220, 0;
	@%p7 bra 	$L__BB0_14;
	ld.global.u32 	%r221, [%rd6+60];
	xor.b32  	%r330, %r330, %r221;
	ld.global.u32 	%r222, [%rd6+64];
	xor.b32  	%r329, %r329, %r222;
	ld.global.u32 	%r223, [%rd6+68];
	xor.b32  	%r328, %r328, %r223;
	ld.global.u32 	%r224, [%rd6+72];
	xor.b32  	%r327, %r327, %r224;
	ld.global.u32 	%r225, [%rd6+76];
	xor.b32  	%r326, %r326, %r225;
$L__BB0_14:
	and.b32  	%r227, %r196, 16;
	setp.eq.s32 	%p8, %r227, 0;
	@%p8 bra 	$L__BB0_16;
	ld.global.u32 	%r228, [%rd6+80];
	xor.b32  	%r330, %r330, %r228;
	ld.global.u32 	%r229, [%rd6+84];
	xor.b32  	%r329, %r329, %r229;
	ld.global.u32 	%r230, [%rd6+88];
	xor.b32  	%r328, %r328, %r230;
	ld.global.u32 	%r231, [%rd6+92];
	xor.b32  	%r327, %r327, %r231;
	ld.global.u32 	%r232, [%rd6+96];
	xor.b32  	%r326, %r326, %r232;
$L__BB0_16:
	and.b32  	%r234, %r196, 32;
	setp.eq.s32 	%p9, %r234, 0;
	@%p9 bra 	$L__BB0_18;
	ld.global.u32 	%r235, [%rd6+100];
	xor.b32  	%r330, %r330, %r235;
	ld.global.u32 	%r236, [%rd6+104];
	xor.b32  	%r329, %r329, %r236;
	ld.global.u32 	%r237, [%rd6+108];
	xor.b32  	%r328, %r328, %r237;
	ld.global.u32 	%r238, [%rd6+112];
	xor.b32  	%r327, %r327, %r238;
	ld.global.u32 	%r239, [%rd6+116];
	xor.b32  	%r326, %r326, %r239;
$L__BB0_18:
	and.b32  	%r241, %r196, 64;
	setp.eq.s32 	%p10, %r241, 0;
	@%p10 bra 	$L__BB0_20;
	ld.global.u32 	%r242, [%rd6+120];
	xor.b32  	%r330, %r330, %r242;
	ld.global.u32 	%r243, [%rd6+124];
	xor.b32  	%r329, %r329, %r243;
	ld.global.u32 	%r244, [%rd6+128];
	xor.b32  	%r328, %r328, %r244;
	ld.global.u32 	%r245, [%rd6+132];
	xor.b32  	%r327, %r327, %r245;
	ld.global.u32 	%r246, [%rd6+136];
	xor.b32  	%r326, %r326, %r246;
$L__BB0_20:
	and.b32  	%r248, %r196, 128;
	setp.eq.s32 	%p11, %r248, 0;
	@%p11 bra 	$L__BB0_22;
	ld.global.u32 	%r249, [%rd6+140];
	xor.b32  	%r330, %r330, %r249;
	ld.global.u32 	%r250, [%rd6+144];
	xor.b32  	%r329, %r329, %r250;
	ld.global.u32 	%r251, [%rd6+148];
	xor.b32  	%r328, %r328, %r251;
	ld.global.u32 	%r252, [%rd6+152];
	xor.b32  	%r327, %r327, %r252;
	ld.global.u32 	%r253, [%rd6+156];
	xor.b32  	%r326, %r326, %r253;
$L__BB0_22:
	and.b32  	%r255, %r196, 256;
	setp.eq.s32 	%p12, %r255, 0;
	@%p12 bra 	$L__BB0_24;
	ld.global.u32 	%r256, [%rd6+160];
	xor.b32  	%r330, %r330, %r256;
	ld.global.u32 	%r257, [%rd6+164];
	xor.b32  	%r329, %r329, %r257;
	ld.global.u32 	%r258, [%rd6+168];
	xor.b32  	%r328, %r328, %r258;
	ld.global.u32 	%r259, [%rd6+172];
	xor.b32  	%r327, %r327, %r259;
	ld.global.u32 	%r260, [%rd6+176];
	xor.b32  	%r326, %r326, %r260;
$L__BB0_24:
	and.b32  	%r262, %r196, 512;
	setp.eq.s32 	%p13, %r262, 0;
	@%p13 bra 	$L__BB0_26;
	ld.global.u32 	%r263, [%rd6+180];
	xor.b32  	%r330, %r330, %r263;
	ld.global.u32 	%r264, [%rd6+184];
	xor.b32  	%r329, %r329, %r264;
	ld.global.u32 	%r265, [%rd6+188];
	xor.b32  	%r328, %r328, %r265;
	ld.global.u32 	%r266, [%rd6+192];
	xor.b32  	%r327, %r327, %r266;
	ld.global.u32 	%r267, [%rd6+196];
	xor.b32  	%r326, %r326, %r267;
$L__BB0_26:
	and.b32  	%r269, %r196, 1024;
	setp.eq.s32 	%p14, %r269, 0;
	@%p14 bra 	$L__BB0_28;
	ld.global.u32 	%r270, [%rd6+200];
	xor.b32  	%r330, %r330, %r270;
	ld.global.u32 	%r271, [%rd6+204];
	xor.b32  	%r329, %r329, %r271;
	ld.global.u32 	%r272, [%rd6+208];
	xor.b32  	%r328, %r328, %r272;
	ld.global.u32 	%r273, [%rd6+212];
	xor.b32  	%r327, %r327, %r273;
	ld.global.u32 	%r274, [%rd6+216];
	xor.b32  	%r326, %r326, %r274;
$L__BB0_28:
	and.b32  	%r276, %r196, 2048;
	setp.eq.s32 	%p15, %r276, 0;
	@%p15 bra 	$L__BB0_30;
	ld.global.u32 	%r277, [%rd6+220];
	xor.b32  	%r330, %r330, %r277;
	ld.global.u32 	%r278, [%rd6+224];
	xor.b32  	%r329, %r329, %r278;
	ld.global.u32 	%r279, [%rd6+228];
	xor.b32  	%r328, %r328, %r279;
	ld.global.u32 	%r280, [%rd6+232];
	xor.b32  	%r327, %r327, %r280;
	ld.global.u32 	%r281, [%rd6+236];
	xor.b32  	%r326, %r326, %r281;
$L__BB0_30:
	and.b32  	%r283, %r196, 4096;
	setp.eq.s32 	%p16, %r283, 0;
	@%p16 bra 	$L__BB0_32;
	ld.global.u32 	%r284, [%rd6+240];
	xor.b32  	%r330, %r330, %r284;
	ld.global.u32 	%r285, [%rd6+244];
	xor.b32  	%r329, %r329, %r285;
	ld.global.u32 	%r286, [%rd6+248];
	xor.b32  	%r328, %r328, %r286;
	ld.global.u32 	%r287, [%rd6+252];
	xor.b32  	%r327, %r327, %r287;
	ld.global.u32 	%r288, [%rd6+256];
	xor.b32  	%r326, %r326, %r288;
$L__BB0_32:
	and.b32  	%r290, %r196, 8192;
	setp.eq.s32 	%p17, %r290, 0;
	@%p17 bra 	$L__BB0_34;
	ld.global.u32 	%r291, [%rd6+260];
	xor.b32  	%r330, %r330, %r291;
	ld.global.u32 	%r292, [%rd6+264];
	xor.b32  	%r329, %r329, %r292;
	ld.global.u32 	%r293, [%rd6+268];
	xor.b32  	%r328, %r328, %r293;
	ld.global.u32 	%r294, [%rd6+272];
	xor.b32  	%r327, %r327, %r294;
	ld.global.u32 	%r295, [%rd6+276];
	xor.b32  	%r326, %r326, %r295;
$L__BB0_34:
	and.b32  	%r297, %r196, 16384;
	setp.eq.s32 	%p18, %r297, 0;
	@%p18 bra 	$L__BB0_36;
	ld.global.u32 	%r298, [%rd6+280];
	xor.b32  	%r330, %r330, %r298;
	ld.global.u32 	%r299, [%rd6+284];
	xor.b32  	%r329, %r329, %r299;
	ld.global.u32 	%r300, [%rd6+288];
	xor.b32  	%r328, %r328, %r300;
	ld.global.u32 	%r301, [%rd6+292];
	xor.b32  	%r327, %r327, %r301;
	ld.global.u32 	%r302, [%rd6+296];
	xor.b32  	%r326, %r326, %r302;
$L__BB0_36:
	and.b32  	%r304, %r196, 32768;
	setp.eq.s32 	%p19, %r304, 0;
	@%p19 bra 	$L__BB0_38;
	ld.global.u32 	%r305, [%rd6+300];
	xor.b32  	%r330, %r330, %r305;
	ld.global.u32 	%r306, [%rd6+304];
	xor.b32  	%r329, %r329, %r306;
	ld.global.u32 	%r307, [%rd6+308];
	xor.b32  	%r328, %r328, %r307;
	ld.global.u32 	%r308, [%rd6+312];
	xor.b32  	%r327, %r327, %r308;
	ld.global.u32 	%r309, [%rd6+316];
	xor.b32  	%r326, %r326, %r309;
$L__BB0_38:
	add.s32 	%r325, %r325, 16;
	setp.ne.s32 	%p20, %r325, 32;
	@%p20 bra 	$L__BB0_6;
	mad.lo.s32 	%r310, %r319, -31, %r11;
	add.s32 	%r319, %r310, 1;
	setp.ne.s32 	%p21, %r319, 5;
	@%p21 bra 	$L__BB0_5;
	st.global.u32 	[%rd2+4], %r330;
	st.global.u32 	[%rd2+8], %r329;
	st.global.u32 	[%rd2+12], %r328;
	st.global.u32 	[%rd2+16], %r327;
	st.global.u32 	[%rd2+20], %r326;
	add.s32 	%r313, %r313, 1;
	setp.lt.u32 	%p22, %r313, %r2;
	@%p22 bra 	$L__BB0_4;
$L__BB0_41:
	shr.u64 	%rd7, %rd17, 2;
	add.s32 	%r312, %r312, 1;
	setp.gt.u64 	%p23, %rd17, 3;
	mov.u64 	%rd17, %rd7;
	@%p23 bra 	$L__BB0_2;
$L__BB0_42:
	mov.b32 	%r311, 0;
	st.global.v2.u32 	[%rd2+24], {%r311, %r311};
	st.global.u32 	[%rd2+32], %r311;
	mov.b64 	%rd16, 0;
	st.global.u64 	[%rd2+40], %rd16;
	ret;

}
	// .globl	_Z15generate_kernelP17curandStateXORWOWjPKjS2_Pj
.visible .entry _Z15generate_kernelP17curandStateXORWOWjPKjS2_Pj(
	.param .u64 .ptr .align 1 _Z15generate_kernelP17curandStateXORWOWjPKjS2_Pj_param_0,
	.param .u32 _Z15generate_kernelP17curandStateXORWOWjPKjS2_Pj_param_1,
	.param .u64 .ptr .align 1 _Z15generate_kernelP17curandStateXORWOWjPKjS2_Pj_param_2,
	.param .u64 .ptr .align 1 _Z15generate_kernelP17curandStateXORWOWjPKjS2_Pj_param_3,
	.param .u64 .ptr .align 1 _Z15generate_kernelP17curandStateXORWOWjPKjS2_Pj_param_4
)
{
	.reg .pred 	%p<12>;
	.reg .b32 	%r<96>;
	.reg .b32 	%f<19>;
	.reg .b64 	%rd<56>;
	.reg .b64 	%fd<13>;

	ld.param.u64 	%rd5, [_Z15generate_kernelP17curandStateXORWOWjPKjS2_Pj_param_0];
	ld.param.u32 	%r22, [_Z15generate_kernelP17curandStateXORWOWjPKjS2_Pj_param_1];
	ld.param.u64 	%rd6, [_Z15generate_kernelP17curandStateXORWOWjPKjS2_Pj_param_2];
	ld.param.u64 	%rd7, [_Z15generate_kernelP17curandStateXORWOWjPKjS2_Pj_param_3];
	ld.param.u64 	%rd8, [_Z15generate_kernelP17curandStateXORWOWjPKjS2_Pj_param_4];
	cvta.to.global.u64 	%rd1, %rd8;
	setp.eq.s32 	%p1, %r22, 0;
	@%p1 bra 	$L__BB1_18;
	cvta.to.global.u64 	%rd9, %rd5;
	cvta.to.global.u64 	%rd10, %rd6;
	cvta.to.global.u64 	%rd11, %rd7;
	mov.u32 	%r23, %ctaid.x;
	mov.u32 	%r24, %ntid.x;
	mov.u32 	%r25, %tid.x;
	mad.lo.s32 	%r26, %r24, %r23, %r25;
	mul.wide.s32 	%rd12, %r26, 48;
	add.s64 	%rd2, %rd9, %rd12;
	mul.wide.s32 	%rd13, %r26, 4;
	add.s64 	%rd3, %rd10, %rd13;
	add.s64 	%rd4, %rd11, %rd13;
	setp.eq.s32 	%p2, %r22, 1;
	@%p2 bra 	$L__BB1_12;
	and.b32  	%r27, %r22, -2;
	neg.s32 	%r89, %r27;
	mov.u64 	%rd14, $str;
	mov.u64 	%rd16, $str$1;
$L__BB1_3:
	ld.global.v2.u32 	{%r28, %r29}, [%rd2];
	shr.u32 	%r30, %r29, 2;
	xor.b32  	%r31, %r30, %r29;
	ld.global.v2.u32 	{%r32, %r33}, [%rd2+8];
	ld.global.v2.u32 	{%r34, %r35}, [%rd2+16];
	st.global.v2.u32 	[%rd2+8], {%r33, %r34};
	shl.b32 	%r36, %r35, 4;
	shl.b32 	%r37, %r31, 1;
	xor.b32  	%r38, %r37, %r36;
	xor.b32  	%r39, %r38, %r31;
	xor.b32  	%r40, %r39, %r35;
	st.global.v2.u32 	[%rd2+16], {%r35, %r40};
	add.s32 	%r41, %r28, 362437;
	st.global.v2.u32 	[%rd2], {%r41, %r32};
	add.s32 	%r42, %r40, %r41;
	cvt.rn.f32.u32 	%f1, %r42;
	fma.rn.f32 	%f2, %f1, 0f2F800000, 0f2F000000;
	ld.global.u32 	%r43, [%rd3];
	ld.global.u32 	%r91, [%rd4];
	sub.s32 	%r44, %r43, %r91;
	cvt.rn.f64.u32 	%fd1, %r44;
	add.f64 	%fd2, %fd1, 0d3FEFFFFDE7210BE9;
	cvt.f64.f32 	%fd3, %f2;
	mul.f64 	%fd4, %fd2, %fd3;
	cvt.rn.f32.f64 	%f3, %fd4;
	cvt.rn.f32.u32 	%f4, %r91;
	add.f32 	%f5, %f4, %f3;
	cvt.rzi.f32.f32 	%f6, %f5;
	cvt.rzi.s32.f32 	%r4, %f6;
	setp.le.u32 	%p3, %r4, %r43;
	@%p3 bra 	$L__BB1_5;
	cvta.global.u64 	%rd15, %rd14;
	cvta.global.u64 	%rd17, %rd16;
	mov.u64 	%rd18, __unnamed_1;
	cvta.global.u64 	%rd19, %rd18;
	{ // callseq 0, 0
	.param .b64 param0;
	st.param.b64 	[param0], %rd15;
	.param .b64 param1;
	st.param.b64 	[param1], %rd17;
	.param .b32 param2;
	st.param.b32 	[param2], 27;
	.param .b64 param3;
	st.param.b64 	[param3], %rd19;
	.param .b64 param4;
	st.param.b64 	[param4], 1;
	call.uni 
	__assertfail, 
	(
	param0, 
	param1, 
	param2, 
	param3, 
	param4
	);
	} // callseq 0
	ld.global.u32 	%r91, [%rd4];
$L__BB1_5:
	setp.ge.u32 	%p4, %r4, %r91;
	@%p4 bra 	$L__BB1_7;
	mov.u64 	%rd20, $str$2;
	cvta.global.u64 	%rd21, %rd20;
	cvta.global.u64 	%rd23, %rd16;
	mov.u64 	%rd24, __unnamed_1;
	cvta.global.u64 	%rd25, %rd24;
	{ // callseq 1, 0
	.param .b64 param0;
	st.param.b64 	[param0], %rd21;
	.param .b64 param1;
	st.param.b64 	[param1], %rd23;
	.param .b32 param2;
	st.param.b32 	[param2], 28;
	.param .b64 param3;
	st.param.b64 	[param3], %rd25;
	.param .b64 param4;
	st.param.b64 	[param4], 1;
	call.uni 
	__assertfail, 
	(
	param0, 
	param1, 
	param2, 
	param3, 
	param4
	);
	} // callseq 1
	ld.global.u32 	%r91, [%rd4];
$L__BB1_7:
	sub.s32 	%r45, %r4, %r91;
	mul.wide.u32 	%rd26, %r45, 4;
	add.s64 	%rd27, %rd1, %rd26;
	ld.global.u32 	%r46, [%rd27];
	add.s32 	%r47, %r46, 1;
	st.global.u32 	[%rd27], %r47;
	ld.global.v2.u32 	{%r48, %r49}, [%rd2];
	shr.u32 	%r50, %r49, 2;
	xor.b32  	%r51, %r50, %r49;
	ld.global.v2.u32 	{%r52, %r53}, [%rd2+8];
	ld.global.v2.u32 	{%r54, %r55}, [%rd2+16];
	st.global.v2.u32 	[%rd2+8], {%r53, %r54};
	shl.b32 	%r56, %r55, 4;
	shl.b32 	%r57, %r51, 1;
	xor.b32  	%r58, %r57, %r56;
	xor.b32  	%r59, %r58, %r51;
	xor.b32  	%r60, %r59, %r55;
	st.global.v2.u32 	[%rd2+16], {%r55, %r60};
	add.s32 	%r61, %r48, 362437;
	st.global.v2.u32 	[%rd2], {%r61, %r52};
	add.s32 	%r62, %r60, %r61;
	cvt.rn.f32.u32 	%f7, %r62;
	fma.rn.f32 	%f8, %f7, 0f2F800000, 0f2F000000;
	ld.global.u32 	%r63, [%rd3];
	ld.global.u32 	%r93, [%rd4];
	sub.s32 	%r64, %r63, %r93;
	cvt.rn.f64.u32 	%fd5, %r64;
	add.f64 	%fd6, %fd5, 0d3FEFFFFDE7210BE9;
	cvt.f64.f32 	%fd7, %f8;
	mul.f64 	%fd8, %fd6, %fd7;
	cvt.rn.f32.f64 	%f9, %fd8;
	cvt.rn.f32.u32 	%f10, %r93;
	add.f32 	%f11, %f10, %f9;
	cvt.rzi.f32.f32 	%f12, %f11;
	cvt.rzi.s32.f32 	%r10, %f12;
	setp.le.u32 	%p5, %r10, %r63;
	@%p5 bra 	$L__BB1_9;
	cvta.global.u64 	%rd29, %rd14;
	cvta.global.u64 	%rd31, %rd16;
	mov.u64 	%rd32, __unnamed_1;
	cvta.global.u64 	%rd33, %rd32;
	{ // callseq 2, 0
	.param .b64 param0;
	st.param.b64 	[param0], %rd29;
	.param .b64 param1;
	st.param.b64 	[param1], %rd31;
	.param .b32 param2;
	st.param.b32 	[param2], 27;
	.param .b64 param3;
	st.param.b64 	[param3], %rd33;
	.param .b64 param4;
	st.param.b64 	[param4], 1;
	call.uni 
	__assertfail, 
	(
	param0, 
	param1, 
	param2, 
	param3, 
	param4
	);
	} // callseq 2
	ld.global.u32 	%r93, [%rd4];
$L__BB1_9:
	setp.ge.u32 	%p6, %r10, %r93;
	@%p6 bra 	$L__BB1_11;
	mov.u64 	%rd34, $str$2;
	cvta.global.u64 	%rd35, %rd34;
	cvta.global.u64 	%rd37, %rd16;
	mov.u64 	%rd38, __unnamed_1;
	cvta.global.u64 	%rd39, %rd38;
	{ // callseq 3, 0
	.param .b64 param0;
	st.param.b64 	[param0], %rd35;
	.param .b64 param1;
	st.param.b64 	[param1], %rd37;
	.param .b32 param2;
	st.param.b32 	[param2], 28;
	.param .b64 param3;
	st.param.b64 	[param3], %rd39;
	.param .b64 param4;
	st.param.b64 	[param4], 1;
	call.uni 
	__assertfail, 
	(
	param0, 
	param1, 
	param2, 
	param3, 
	param4
	);
	} // callseq 3
	ld.global.u32 	%r93, [%rd4];
$L__BB1_11:
	sub.s32 	%r65, %r10, %r93;
	mul.wide.u32 	%rd40, %r65, 4;
	add.s64 	%rd41, %rd1, %rd40;
	ld.global.u32 	%r66, [%rd41];
	add.s32 	%r67, %r66, 1;
	st.global.u32 	[%rd41], %r67;
	add.s32 	%r89, %r89, 2;
	setp.ne.s32 	%p7, %r89, 0;
	@%p7 bra 	$L__BB1_3;
$L__BB1_12:
	and.b32  	%r68, %r22, 1;
	setp.eq.b32 	%p8, %r68, 1;
	not.pred 	%p9, %p8;
	@%p9 bra 	$L__BB1_18;
	ld.global.v2.u32 	{%r69, %r70}, [%rd2];
	shr.u32 	%r71, %r70, 2;
	xor.b32  	%r72, %r71, %r70;
	ld.global.v2.u32 	{%r73, %r74}, [%rd2+8];
	ld.global.v2.u32 	{%r75, %r76}, [%rd2+16];
	st.global.v2.u32 	[%rd2+8], {%r74, %r75};
	shl.b32 	%r77, %r76, 4;
	shl.b32 	%r78, %r72, 1;
	xor.b32  	%r79, %r78, %r77;
	xor.b32  	%r80, %r79, %r72;
	xor.b32  	%r81, %r80, %r76;
	st.global.v2.u32 	[%rd2+16], {%r76, %r81};
	add.s32 	%r82, %r69, 362437;
	st.global.v2.u32 	[%rd2], {%r82, %r73};
	add.s32 	%r83, %r81, %r82;
	cvt.rn.f32.u32 	%f13, %r83;
	fma.rn.f32 	%f14, %f13, 0f2F800000, 0f2F000000;
	ld.global.u32 	%r84, [%rd3];
	ld.global.u32 	%r95, [%rd4];
	sub.s32 	%r85, %r84, %r95;
	cvt.rn.f64.u32 	%fd9, %r85;
	add.f64 	%fd10, %fd9, 0d3FEFFFFDE7210BE9;
	cvt.f64.f32 	%fd11, %f14;
	mul.f64 	%fd12, %fd10, %fd11;
	cvt.rn.f32.f64 	%f15, %fd12;
	cvt.rn.f32.u32 	%f16, %r95;
	add.f32 	%f17, %f16, %f15;
	cvt.rzi.f32.f32 	%f18, %f17;
	cvt.rzi.s32.f32 	%r17, %f18;
	setp.le.u32 	%p10, %r17, %r84;
	@%p10 bra 	$L__BB1_15;
	mov.u64 	%rd42, $str;
	cvta.global.u64 	%rd43, %rd42;
	mov.u64 	%rd44, $str$1;
	cvta.global.u64 	%rd45, %rd44;
	mov.u64 	%rd46, __unnamed_1;
	cvta.global.u64 	%rd47, %rd46;
	{ // callseq 4, 0
	.param .b64 param0;
	st.param.b64 	[param0], %rd43;
	.param .b64 param1;
	st.param.b64 	[param1], %rd45;
	.param .b32 param2;
	st.param.b32 	[param2], 27;
	.param .b64 param3;
	st.param.b64 	[param3], %rd47;
	.param .b64 param4;
	st.param.b64 	[param4], 1;
	call.uni 
	__assertfail, 
	(
	param0, 
	param1, 
	param2, 
	param3, 
	param4
	);
	} // callseq 4
	ld.global.u32 	%r95, [%rd4];
$L__BB1_15:
	setp.ge.u32 	%p11, %r17, %r95;
	@%p11 bra 	$L__BB1_17;
	mov.u64 	%rd48, $str$2;
	cvta.global.u64 	%rd49, %rd48;
	mov.u64 	%rd50, $str$1;
	cvta.global.u64 	%rd51, %rd50;
	mov.u64 	%rd52, __unnamed_1;
	cvta.global.u64 	%rd53, %rd52;
	{ // callseq 5, 0
	.param .b64 param0;
	st.param.b64 	[param0], %rd49;
	.param .b64 param1;
	st.param.b64 	[param1], %rd51;
	.param .b32 param2;
	st.param.b32 	[param2], 28;
	.param .b64 param3;
	st.param.b64 	[param3], %rd53;
	.param .b64 param4;
	st.param.b64 	[param4], 1;
	call.uni 
	__assertfail, 
	(
	param0, 
	param1, 
	param2, 
	param3, 
	param4
	);
	} // callseq 5
	ld.global.u32 	%r95, [%rd4];
$L__BB1_17:
	sub.s32 	%r86, %r17, %r95;
	mul.wide.u32 	%rd54, %r86, 4;
	add.s64 	%rd55, %rd1, %rd54;
	ld.global.u32 	%r87, [%rd55];
	add.s32 	%r88, %r87, 1;
	st.global.u32 	[%rd55], %r88;
$L__BB1_18:
	ret;

}


// ===== COMPILED SASS (sm_100) =====

	.target	sm_100

	.elftype	@"ET_EXEC"


//--------------------- .note.nv.tkinfo           --------------------------
	.section	.note.nv.tkinfo,"",@"SHT_NOTE"
	.sectionflags	@"SHF_NOTE_NV_TKINFO"
	.tkinfo
        /*0018*/ 	.word	0x00000002
        /*0030*/ 	.string	""
        /*0030*/ 	.string	"ptxas"
        /*0030*/ 	.string	"Cuda compilation tools, release 13.0, V13.0.88"
        /*0030*/ 	.string	"Build cuda_13.0.r13.0/compiler.36424714_0"
        /*0030*/ 	.string	"-arch sm_100 -m 64 "



//--------------------- .note.nv.cuinfo           --------------------------
	.section	.note.nv.cuinfo,"",@"SHT_NOTE"
	.sectionflags	@"SHF_NOTE_NV_CUINFO"
        /*0018*/ 	.short	0x0002
        /*001a*/ 	.short	0x0064
        /*001c*/ 	.short	0x0082
	.zero		2


//--------------------- .nv.info                  --------------------------
	.section	.nv.info,"",@"SHT_CUDA_INFO"
	.align	4


	//----- nvinfo : EIATTR_REGCOUNT
	.align		4
        /*0000*/ 	.byte	0x04, 0x2f
        /*0002*/ 	.short	(.L_14 - .L_13)
	.align		4
.L_13:
        /*0004*/ 	.word	index@(_Z12setup_kernelP17curandStateXORWOW)
        /*0008*/ 	.word	0x0000001f


	//----- nvinfo : EIATTR_FRAME_SIZE
	.align		4
.L_14:
        /*000c*/ 	.byte	0x04, 0x11
        /*000e*/ 	.short	(.L_16 - .L_15)
	.align		4
.L_15:
        /*0010*/ 	.word	index@(_Z12setup_kernelP17curandStateXORWOW)
        /*0014*/ 	.word	0x00000000


	//----- nvinfo : EIATTR_REGCOUNT
	.align		4
.L_16:
        /*0018*/ 	.byte	0x04, 0x2f
        /*001a*/ 	.short	(.L_18 - .L_17)
	.align		4
.L_17:
        /*001c*/ 	.word	index@(_Z15generate_kernelP17curandStateXORWOWjPKjS2_Pj)
        /*0020*/ 	.word	0x0000001c


	//----- nvinfo : EIATTR_FRAME_SIZE
	.align		4
.L_18:
        /*0024*/ 	.byte	0x04, 0x11
        /*0026*/ 	.short	(.L_20 - .L_19)
	.align		4
.L_19:
        /*0028*/ 	.word	index@(_Z15generate_kernelP17curandStateXORWOWjPKjS2_Pj)
        /*002c*/ 	.word	0x00000000


	//----- nvinfo : EIATTR_MIN_STACK_SIZE
	.align		4
.L_20:
        /*0030*/ 	.byte	0x04, 0x12
        /*0032*/ 	.short	(.L_22 - .L_21)
	.align		4
.L_21:
        /*0034*/ 	.word	index@(_Z15generate_kernelP17curandStateXORWOWjPKjS2_Pj)
        /*0038*/ 	.word	0x00000000


	//----- nvinfo : EIATTR_MIN_STACK_SIZE
	.align		4
.L_22:
        /*003c*/ 	.byte	0x04, 0x12
        /*003e*/ 	.short	(.L_24 - .L_23)
	.align		4
.L_23:
        /*0040*/ 	.word	index@(_Z12setup_kernelP17curandStateXORWOW)
        /*0044*/ 	.word	0x00000000
.L_24:


//--------------------- .nv.compat                --------------------------
	.section	.nv.compat,"",@"SHT_CUDA_COMPAT_INFO"
	.align	4
        /*0000*/ 	.byte	0x02, 0x09, 0x00, 0x00, 0x02, 0x02, 0x01, 0x00, 0x02, 0x05, 0x05, 0x00, 0x03, 0x07, 0x01, 0x01
        /*0010*/ 	.byte	0x02, 0x03, 0x00, 0x00, 0x02, 0x06, 0x01, 0x00, 0x04, 0x0b, 0x08, 0x00, 0x01, 0x00, 0x00, 0x00
        /*0020*/ 	.byte	0x00, 0x00, 0x00, 0x00


//--------------------- .nv.info._Z15generate_kernelP17curandStateXORWOWjPKjS2_Pj --------------------------
	.section	.nv.info._Z15generate_kernelP17curandStateXORWOWjPKjS2_Pj,"",@"SHT_CUDA_INFO"
	.sectionflags	@""
	.align	4


	//----- nvinfo : EIATTR_CUDA_API_VERSION
	.align		4
        /*0000*/ 	.byte	0x04, 0x37
        /*0002*/ 	.short	(.L_26 - .L_25)
.L_25:
        /*0004*/ 	.word	0x00000082


	//----- nvinfo : EIATTR_KPARAM_INFO
	.align		4
.L_26:
        /*0008*/ 	.byte	0x04, 0x17
        /*000a*/ 	.short	(.L_28 - .L_27)
.L_27:
        /*000c*/ 	.word	0x00000000
        /*0010*/ 	.short	0x0004
        /*0012*/ 	.short	0x0020
        /*0014*/ 	.byte	0x00, 0xf5, 0x21, 0x00


	//----- nvinfo : EIATTR_KPARAM_INFO
	.align		4
.L_28:
        /*0018*/ 	.byte	0x04, 0x17
        /*001a*/ 	.short	(.L_30 - .L_29)
.L_29:
        /*001c*/ 	.word	0x00000000
        /*0020*/ 	.short	0x0003
        /*0022*/ 	.short	0x0018
        /*0024*/ 	.byte	0x00, 0xf5, 0x21, 0x00


	//----- nvinfo : EIATTR_KPARAM_INFO
	.align		4
.L_30:
        /*0028*/ 	.byte	0x04, 0x17
        /*002a*/ 	.short	(.L_32 - .L_31)
.L_31:
        /*002c*/ 	.word	0x00000000
        /*0030*/ 	.short	0x0002
        /*0032*/ 	.short	0x0010
        /*0034*/ 	.byte	0x00, 0xf5, 0x21, 0x00


	//----- nvinfo : EIATTR_KPARAM_INFO
	.align		4
.L_32:
        /*0038*/ 	.byte	0x04, 0x17
        /*003a*/ 	.short	(.L_34 - .L_33)
.L_33:
        /*003c*/ 	.word	0x00000000
        /*0040*/ 	.short	0x0001
        /*0042*/ 	.short	0x0008
        /*0044*/ 	.byte	0x00, 0xf0, 0x11, 0x00


	//----- nvinfo : EIATTR_KPARAM_INFO
	.align		4
.L_34:
        /*0048*/ 	.byte	0x04, 0x17
        /*004a*/ 	.short	(.L_36 - .L_35)
.L_35:
        /*004c*/ 	.word	0x00000000
        /*0050*/ 	.short	0x0000
        /*0052*/ 	.short	0x0000
        /*0054*/ 	.byte	0x00, 0xf5, 0x21, 0x00


	//----- nvinfo : EIATTR_SPARSE_MMA_MASK
	.align		4
.L_36:
        /*0058*/ 	.byte	0x03, 0x50
        /*005a*/ 	.short	0x0000


	//----- nvinfo : EIATTR_MAXREG_COUNT
	.align		4
        /*005c*/ 	.byte	0x03, 0x1b
        /*005e*/ 	.short	0x00ff


	//----- nvinfo : EIATTR_EXTERNS
	.align		4
        /*0060*/ 	.byte	0x04, 0x0f
        /*0062*/ 	.short	(.L_38 - .L_37)


	//   ....[0]....
	.align		4
.L_37:
        /*0064*/ 	.word	index@(__assertfail)


	//----- nvinfo : EIATTR_MERCURY_ISA_VERSION
	.align		4
.L_38:
        /*0068*/ 	.byte	0x03, 0x5f
        /*006a*/ 	.short	0x0101


	//----- nvinfo : EIATTR_VRC_CTA_INIT_COUNT
	.align		4
        /*006c*/ 	.byte	0x02, 0x4a
	.zero		1
	.zero		1


	//----- nvinfo : EIATTR_SYSCALL_OFFSETS
	.align		4
        /*0070*/ 	.byte	0x04, 0x46
        /*0072*/ 	.short	(.L_40 - .L_39)


	//   ....[0]....
.L_39:
        /*0074*/ 	.word	0x00000490


	//   ....[1]....
        /*0078*/ 	.word	0x000005e0


	//   ....[2]....
        /*007c*/ 	.word	0x000009b0


	//   ....[3]....
        /*0080*/ 	.word	0x00000b00


	//   ....[4]....
        /*0084*/ 	.word	0x00000f50


	//   ....[5]....
        /*0088*/ 	.word	0x000010a0


	//----- nvinfo : EIATTR_EXIT_INSTR_OFFSETS
	.align		4
.L_40:
        /*008c*/ 	.byte	0x04, 0x1c
        /*008e*/ 	.short	(.L_42 - .L_41)


	//   ....[0]....
.L_41:
        /*0090*/ 	.word	0x00000030


	//   ....[1]....
        /*0094*/ 	.word	0x00000c00


	//   ....[2]....
        /*0098*/ 	.word	0x00001130


	//----- nvinfo : EIATTR_CRS_STACK_SIZE
	.align		4
.L_42:
        /*009c*/ 	.byte	0x04, 0x1e
        /*009e*/ 	.short	(.L_44 - .L_43)
.L_43:
        /*00a0*/ 	.word	0x00000000


	//----- nvinfo : EIATTR_CBANK_PARAM_SIZE
	.align		4
.L_44:
        /*00a4*/ 	.byte	0x03, 0x19
        /*00a6*/ 	.short	0x0028


	//----- nvinfo : EIATTR_PARAM_CBANK
	.align		4
        /*00a8*/ 	.byte	0x04, 0x0a
        /*00aa*/ 	.short	(.L_46 - .L_45)
	.align		4
.L_45:
        /*00ac*/ 	.word	index@(.nv.constant0._Z15generate_kernelP17curandStateXORWOWjPKjS2_Pj)
        /*00b0*/ 	.short	0x0380
        /*00b2*/ 	.short	0x0028


	//----- nvinfo : EIATTR_SW_WAR
	.align		4
.L_46:
        /*00b4*/ 	.byte	0x04, 0x36
        /*00b6*/ 	.short	(.L_48 - .L_47)
.L_47:
        /*00b8*/ 	.word	0x00000008
.L_48:


//--------------------- .nv.info._Z12setup_kernelP17curandStateXORWOW --------------------------
	.section	.nv.info._Z12setup_kernelP17curandStateXORWOW,"",@"SHT_CUDA_INFO"
	.sectionflags	@""
	.align	4


	//----- nvinfo : EIATTR_CUDA_API_VERSION
	.align		4
        /*0000*/ 	.byte	0x04, 0x37
        /*0002*/ 	.short	(.L_50 - .L_49)
.L_49:
        /*0004*/ 	.word	0x00000082


	//----- nvinfo : EIATTR_KPARAM_INFO
	.align		4
.L_50:
        /*0008*/ 	.byte	0x04, 0x17
        /*000a*/ 	.short	(.L_52 - .L_51)
.L_51:
        /*000c*/ 	.word	0x00000000
        /*0010*/ 	.short	0x0000
        /*0012*/ 	.short	0x0000
        /*0014*/ 	.byte	0x00, 0xf5, 0x21, 0x00


	//----- nvinfo : EIATTR_SPARSE_MMA_MASK
	.align		4
.L_52:
        /*0018*/ 	.byte	0x03, 0x50
        /*001a*/ 	.short	0x0000


	//----- nvinfo : EIATTR_MAXREG_COUNT
	.align		4
        /*001c*/ 	.byte	0x03, 0x1b
        /*001e*/ 	.short	0x00ff


	//----- nvinfo : EIATTR_MERCURY_ISA_VERSION
	.align		4
        /*0020*/ 	.byte	0x03, 0x5f
        /*0022*/ 	.short	0x0101


	//----- nvinfo : EIATTR_VRC_CTA_INIT_COUNT
	.align		4
        /*0024*/ 	.byte	0x02, 0x4a
	.zero		1
	.zero		1


	//----- nvinfo : EIATTR_EXIT_INSTR_OFFSETS
	.align		4
        /*0028*/ 	.byte	0x04, 0x1c
        /*002a*/ 	.short	(.L_54 - .L_53)


	//   ....[0]....
.L_53:
        /*002c*/ 	.word	0x00000e80


	//----- nvinfo : EIATTR_CRS_STACK_SIZE
	.align		4
.L_54:
        /*0030*/ 	.byte	0x04, 0x1e
        /*0032*/ 	.short	(.L_56 - .L_55)
.L_55:
        /*0034*/ 	.word	0x00000000


	//----- nvinfo : EIATTR_CBANK_PARAM_SIZE
	.align		4
.L_56:
        /*0038*/ 	.byte	0x03, 0x19
        /*003a*/ 	.short	0x0008


	//----- nvinfo : EIATTR_PARAM_CBANK
	.align		4
        /*003c*/ 	.byte	0x04, 0x0a
        /*003e*/ 	.short	(.L_58 - .L_57)
	.align		4
.L_57:
        /*0040*/ 	.word	index@(.nv.constant0._Z12setup_kernelP17curandStateXORWOW)
        /*0044*/ 	.short	0x0380
        /*0046*/ 	.short	0x0008


	//----- nvinfo : EIATTR_SW_WAR
	.align		4
.L_58:
        /*0048*/ 	.byte	0x04, 0x36
        /*004a*/ 	.short	(.L_60 - .L_59)
.L_59:
        /*004c*/ 	.word	0x00000008
.L_60:


//--------------------- .nv.callgraph             --------------------------
	.section	.nv.callgraph,"",@"SHT_CUDA_CALLGRAPH"
	.align	4
	.sectionentsize	8
	.align		4
        /*0000*/ 	.word	0x00000000
	.align		4
        /*0004*/ 	.word	0xffffffff
	.align		4
        /*0008*/ 	.word	index@(_Z15generate_kernelP17curandStateXORWOWjPKjS2_Pj)
	.align		4
        /*000c*/ 	.word	index@(__assertfail)
	.align		4
        /*0010*/ 	.word	0x00000000
	.align		4
        /*0014*/ 	.word	0xfffffffe
	.align		4
        /*0018*/ 	.word	0x00000000
	.align		4
        /*001c*/ 	.word	0xfffffffd
	.align		4
        /*0020*/ 	.word	0x00000000
	.align		4
        /*0024*/ 	.word	0xfffffffc


//--------------------- .nv.constant4             --------------------------
	.section	.nv.constant4,"a",@progbits
	.align	8
	.align		8
.nv.constant4:
        /*0000*/ 	.dword	__assertfail
	.align		8
        /*0008*/ 	.dword	precalc_xorwow_matrix
	.align		8
        /*0010*/ 	.dword	precalc_xorwow_offset_matrix
	.align		8
        /*0018*/ 	.dword	mrg32k3aM1
	.align		8
        /*0020*/ 	.dword	mrg32k3aM2
	.align		8
        /*0028*/ 	.dword	mrg32k3aM1SubSeq
	.align		8
        /*0030*/ 	.dword	mrg32k3aM2SubSeq
	.align		8
        /*0038*/ 	.dword	mrg32k3aM1Seq
	.align		8
        /*0040*/ 	.dword	mrg32k3aM2Seq
	.align		8
        /*0048*/ 	.dword	__unnamed_1
	.align		8
        /*0050*/ 	.dword	$str
	.align		8
        /*0058*/ 	.dword	$str$1
	.align		8
        /*0060*/ 	.dword	$str$2


//--------------------- .nv.constant3             --------------------------
	.section	.nv.constant3,"a",@progbits
	.align	8
.nv.constant3:
	.type		__cr_lgamma_table,@object
	.size		__cr_lgamma_table,(.L_8 - __cr_lgamma_table)
__cr_lgamma_table:
        /*0000*/ 	.byte	0x00, 0x00, 0x00, 0x00, 0x00, 0x00, 0x00, 0x00, 0x00, 0x00, 0x00, 0x00, 0x00, 0x00, 0x00, 0x00
        /*0010*/ 	.byte	0xef, 0x39, 0xfa, 0xfe, 0x42, 0x2e, 0xe6, 0x3f, 0x02, 0x20, 0x2a, 0xfa, 0x0b, 0xab, 0xfc, 0x3f
        /*0020*/ 	.byte	0xf9, 0x2c, 0x92, 0x7c, 0xa7, 0x6c, 0x09, 0x40, 0xc9, 0x79, 0x44, 0x3c, 0x64, 0x26, 0x13, 0x40
        /*0030*/ 	.byte	0xca, 0x01, 0xcf, 0x3a, 0x27, 0x51, 0x1a, 0x40, 0x30, 0xcc, 0x2d, 0xf3, 0xe1, 0x0c, 0x21, 0x40
        /*0040*/ 	.byte	0x0d, 0xb7, 0xfc, 0x82, 0x8e, 0x35, 0x25, 0x40
.L_8:


//--------------------- .text._Z15generate_kernelP17curandStateXORWOWjPKjS2_Pj --------------------------
	.section	.text._Z15generate_kernelP17curandStateXORWOWjPKjS2_Pj,"ax",@progbits
	.align	128
        .global         _Z15generate_kernelP17curandStateXORWOWjPKjS2_Pj
        .type           _Z15generate_kernelP17curandStateXORWOWjPKjS2_Pj,@function
        .size           _Z15generate_kernelP17curandStateXORWOWjPKjS2_Pj,(.L_x_30 - _Z15generate_kernelP17curandStateXORWOWjPKjS2_Pj)
        .other          _Z15generate_kernelP17curandStateXORWOWjPKjS2_Pj,@"STO_CUDA_ENTRY STV_DEFAULT"
_Z15generate_kernelP17curandStateXORWOWjPKjS2_Pj:
.text._Z15generate_kernelP17curandStateXORWOWjPKjS2_Pj:
[----:B------:R-:W0:Y:S01]  /*0000*/  LDC R1, c[0x0][0x37c] ;  /* 0x0000df00ff017b82 */ /* 0x000e220000000800 */
[----:B------:R-:W1:Y:S02]  /*0010*/  LDCU UR4, c[0x0][0x388] ;  /* 0x00007100ff0477ac */ /* 0x000e640008000800 */
[----:B-1----:R-:W-:-:S13]  /*0020*/  ISETP.NE.AND P0, PT, RZ, UR4, PT ;  /* 0x00000004ff007c0c */ /* 0x002fda000bf05270 */
[----:B------:R-:W-:Y:S05]  /*0030*/  @!P0 EXIT ;  /* 0x000000000000894d */ /* 0x000fea0003800000 */
[----:B------:R-:W1:Y:S01]  /*0040*/  S2R R0, SR_TID.X ;  /* 0x0000000000007919 */ /* 0x000e620000002100 */
[----:B------:R-:W1:Y:S01]  /*0050*/  S2UR UR5, SR_CTAID.X ;  /* 0x00000000000579c3 */ /* 0x000e620000002500 */
[----:B------:R-:W-:Y:S01]  /*0060*/  UISETP.NE.AND UP0, UPT, UR4, 0x1, UPT ;  /* 0x000000010400788c */ /* 0x000fe2000bf05270 */
[----:B------:R-:W2:Y:S06]  /*0070*/  LDCU.64 UR36, c[0x0][0x358] ;  /* 0x00006b00ff2477ac */ /* 0x000eac0008000a00 */
[----:B------:R-:W1:Y:S08]  /*0080*/  LDC R3, c[0x0][0x360] ;  /* 0x0000d800ff037b82 */ /* 0x000e700000000800 */
[----:B------:R-:W3:Y:S08]  /*0090*/  LDC.64 R22, c[0x0][0x380] ;  /* 0x0000e000ff167b82 */ /* 0x000ef00000000a00 */
[----:B------:R-:W4:Y:S08]  /*00a0*/  LDC.64 R18, c[0x0][0x390] ;  /* 0x0000e400ff127b82 */ /* 0x000f300000000a00 */
[----:B------:R-:W5:Y:S01]  /*00b0*/  LDC.64 R16, c[0x0][0x398] ;  /* 0x0000e600ff107b82 */ /* 0x000f620000000a00 */
[----:B-1----:R-:W-:-:S04]  /*00c0*/  IMAD R3, R3, UR5, R0 ;  /* 0x0000000503037c24 */ /* 0x002fc8000f8e0200 */
[----:B---3--:R-:W-:-:S04]  /*00d0*/  IMAD.WIDE R22, R3, 0x30, R22 ;  /* 0x0000003003167825 */ /* 0x008fc800078e0216 */
[----:B----4-:R-:W-:-:S04]  /*00e0*/  IMAD.WIDE R18, R3, 0x4, R18 ;  /* 0x0000000403127825 */ /* 0x010fc800078e0212 */
[----:B-----5:R-:W-:Y:S01]  /*00f0*/  IMAD.WIDE R16, R3, 0x4, R16 ;  /* 0x0000000403107825 */ /* 0x020fe200078e0210 */
[----:B--2---:R-:W-:Y:S06]  /*0100*/  BRA.U !UP0, `(.L_x_0) ;  /* 0x0000000908b07547 */ /* 0x004fec000b800000 */
[----:B------:R-:W-:Y:S01]  /*0110*/  ULOP3.LUT UR4, UR4, 0xfffffffe, URZ, 0xc0, !UPT ;  /* 0xfffffffe04047892 */ /* 0x000fe2000f8ec0ff */
[----:B------:R-:W-:Y:S03]  /*0120*/  BSSY.RECONVERGENT B7, `(.L_x_0) ;  /* 0x00000aa000077945 */ /* 0x000fe60003800200 */
[----:B------:R-:W-:-:S06]  /*0130*/  UIADD3 UR4, UPT, UPT, -UR4, URZ, URZ ;  /* 0x000000ff04047290 */ /* 0x000fcc000fffe1ff */
[----:B------:R-:W-:-:S07]  /*0140*/  IMAD.U32 R25, RZ, RZ, UR4 ;  /* 0x00000004ff197e24 */ /* 0x000fce000f8e00ff */
.L_x_13:
[----:B--2-4-:R-:W2:Y:S04]  /*0150*/  LDG.E.64 R4, desc[UR36][R22.64] ;  /* 0x0000002416047981 */ /* 0x014ea8000c1e1b00 */
[----:B---3--:R-:W3:Y:S04]  /*0160*/  LDG.E.64 R2, desc[UR36][R22.64+0x10] ;  /* 0x0000102416027981 */ /* 0x008ee8000c1e1b00 */
[----:B------:R-:W4:Y:S01]  /*0170*/  LDG.E.64 R6, desc[UR36][R22.64+0x8] ;  /* 0x0000082416067981 */ /* 0x000f22000c1e1b00 */
[----:B--2---:R-:W-:Y:S01]  /*0180*/  SHF.R.U32.HI R0, RZ, 0x2, R5 ;  /* 0x00000002ff007819 */ /* 0x004fe20000011605 */
[----:B------:R-:W-:-:S03]  /*0190*/  VIADD R4, R4, 0x587c5 ;  /* 0x000587c504047836 */ /* 0x000fc60000000000 */
[----:B------:R-:W-:Y:S01]  /*01a0*/  LOP3.LUT R0, R0, R5, RZ, 0x3c, !PT ;  /* 0x0000000500007212 */ /* 0x000fe200078e3cff */
[----:B---3--:R-:W-:Y:S02]  /*01b0*/  IMAD.SHL.U32 R5, R3, 0x10, RZ ;  /* 0x0000001003057824 */ /* 0x008fe400078e00ff */
[----:B------:R-:W-:Y:S01]  /*01c0*/  IMAD.MOV.U32 R13, RZ, RZ, R2 ;  /* 0x000000ffff0d7224 */ /* 0x000fe200078e0002 */
[C---:B------:R-:W-:Y:S01]  /*01d0*/  SHF.L.U32 R8, R0.reuse, 0x1, RZ ;  /* 0x0000000100087819 */ /* 0x040fe200000006ff */
[----:B------:R-:W-:Y:S01]  /*01e0*/  IMAD.MOV.U32 R14, RZ, RZ, R3 ;  /* 0x000000ffff0e7224 */ /* 0x000fe200078e0003 */
[----:B----4-:R-:W-:Y:S02]  /*01f0*/  MOV R12, R7 ;  /* 0x00000007000c7202 */ /* 0x010fe40000000f00 */
[----:B------:R-:W-:Y:S01]  /*0200*/  LOP3.LUT R8, R0, R8, R5, 0x96, !PT ;  /* 0x0000000800087212 */ /* 0x000fe200078e9605 */
[----:B------:R-:W-:Y:S02]  /*0210*/  IMAD.MOV.U32 R5, RZ, RZ, R6 ;  /* 0x000000ffff057224 */ /* 0x000fe400078e0006 */
[----:B------:R-:W-:Y:S01]  /*0220*/  STG.E.64 desc[UR36][R22.64+0x8], R12 ;  /* 0x0000080c16007986 */ /* 0x000fe2000c101b24 */
[----:B------:R-:W-:-:S03]  /*0230*/  LOP3.LUT R15, R8, R3, RZ, 0x3c, !PT ;  /* 0x00000003080f7212 */ /* 0x000fc600078e3cff */
[----:B-1----:R1:W-:Y:S04]  /*0240*/  STG.E.64 desc[UR36][R22.64], R4 ;  /* 0x0000000416007986 */ /* 0x0023e8000c101b24 */
[----:B------:R2:W-:Y:S04]  /*0250*/  STG.E.64 desc[UR36][R22.64+0x10], R14 ;  /* 0x0000100e16007986 */ /* 0x0005e8000c101b24 */
[----:B------:R-:W3:Y:S04]  /*0260*/  LDG.E R2, desc[UR36][R18.64] ;  /* 0x0000002412027981 */ /* 0x000ee8000c1e1900 */
[----:B------:R-:W3:Y:S01]  /*0270*/  LDG.E R3, desc[UR36][R16.64] ;  /* 0x0000002410037981 */ /* 0x000ee2000c1e1900 */
[----:B------:R-:W-:Y:S01]  /*0280*/  IADD3 R0, PT, PT, R15, R4, RZ ;  /* 0x000000040f007210 */ /* 0x000fe20007ffe0ff */
[----:B------:R-:W-:Y:S01]  /*0290*/  IMAD.MOV.U32 R9, RZ, RZ, 0x2f800000 ;  /* 0x2f800000ff097424 */ /* 0x000fe200078e00ff */
[----:B------:R-:W-:Y:S01]  /*02a0*/  UMOV UR4, 0xe7210be9 ;  /* 0xe7210be900047882 */ /* 0x000fe20000000000 */
[----:B------:R-:W-:Y:S01]  /*02b0*/  UMOV UR5, 0x3feffffd ;  /* 0x3feffffd00057882 */ /* 0x000fe20000000000 */
[----:B------:R-:W-:Y:S01]  /*02c0*/  I2FP.F32.U32 R0, R0 ;  /* 0x0000000000007245 */ /* 0x000fe20000201000 */
[----:B------:R-:W-:Y:S04]  /*02d0*/  BSSY.RECONVERGENT B6, `(.L_x_1) ;  /* 0x000001e000067945 */ /* 0x000fe80003800200 */
[----:B------:R-:W-:-:S04]  /*02e0*/  FFMA R0, R0, R9, 1.1641532182693481445e-10 ;  /* 0x2f00000000007423 */ /* 0x000fc80000000009 */
[----:B------:R-:W-:Y:S01]  /*02f0*/  F2F.F64.F32 R8, R0 ;  /* 0x0000000000087310 */ /* 0x000fe20000201800 */
[----:B---3--:R-:W-:Y:S01]  /*0300*/  IMAD.IADD R10, R2, 0x1, -R3 ;  /* 0x00000001020a7824 */ /* 0x008fe200078e0a03 */
[----:B-1----:R-:W-:-:S06]  /*0310*/  I2FP.F32.U32 R5, R3 ;  /* 0x0000000300057245 */ /* 0x002fcc0000201000 */
[----:B------:R-:W1:Y:S02]  /*0320*/  I2F.F64.U32 R6, R10 ;  /* 0x0000000a00067312 */ /* 0x000e640000201800 */
[----:B-1----:R-:W-:-:S08]  /*0330*/  DADD R6, R6, UR4 ;  /* 0x0000000406067e29 */ /* 0x002fd00008000000 */
[----:B------:R-:W-:-:S10]  /*0340*/  DMUL R6, R6, R8 ;  /* 0x0000000806067228 */ /* 0x000fd40000000000 */
[----:B------:R-:W1:Y:S02]  /*0350*/  F2F.F32.F64 R6, R6 ;  /* 0x0000000600067310 */ /* 0x000e640000301000 */
[----:B-1----:R-:W-:-:S06]  /*0360*/  FADD R5, R6, R5 ;  /* 0x0000000506057221 */ /* 0x002fcc0000000000 */
[----:B------:R-:W1:Y:S02]  /*0370*/  F2I.TRUNC.NTZ R24, R5 ;  /* 0x0000000500187305 */ /* 0x000e64000020f100 */
[----:B-1----:R-:W-:-:S13]  /*0380*/  ISETP.GT.U32.AND P0, PT, R24, R2, PT ;  /* 0x000000021800720c */ /* 0x002fda0003f04070 */
[----:B--2---:R-:W-:Y:S05]  /*0390*/  @!P0 BRA `(.L_x_2) ;  /* 0x0000000000448947 */ /* 0x004fea0003800000 */
[----:B------:R-:W-:Y:S01]  /*03a0*/  MOV R2, 0x0 ;  /* 0x0000000000027802 */ /* 0x000fe20000000f00 */
[----:B------:R-:W1:Y:S01]  /*03b0*/  LDCU.64 UR4, c[0x4][0x50] ;  /* 0x01000a00ff0477ac */ /* 0x000e620008000a00 */
[----:B------:R-:W-:Y:S01]  /*03c0*/  MOV R8, 0x1b ;  /* 0x0000001b00087802 */ /* 0x000fe20000000f00 */
[----:B------:R-:W-:Y:S01]  /*03d0*/  IMAD.MOV.U32 R12, RZ, RZ, 0x1 ;  /* 0x00000001ff0c7424 */ /* 0x000fe200078e00ff */
[----:B------:R-:W2:Y:S02]  /*03e0*/  LDCU.64 UR6, c[0x4][0x58] ;  /* 0x01000b00ff0677ac */ /* 0x000ea40008000a00 */
[----:B------:R-:W3:Y:S01]  /*03f0*/  LDC.64 R2, c[0x4][R2] ;  /* 0x0100000002027b82 */ /* 0x000ee20000000a00 */
[----:B------:R-:W-:Y:S01]  /*0400*/  IMAD.MOV.U32 R13, RZ, RZ, RZ ;  /* 0x000000ffff0d7224 */ /* 0x000fe200078e00ff */
[----:B------:R-:W4:Y:S01]  /*0410*/  LDCU.64 UR8, c[0x4][0x48] ;  /* 0x01000900ff0877ac */ /* 0x000f220008000a00 */
[----:B-1----:R-:W-:Y:S01]  /*0420*/  MOV R4, UR4 ;  /* 0x0000000400047c02 */ /* 0x002fe20008000f00 */
[----:B------:R-:W-:-:S02]  /*0430*/  IMAD.U32 R5, RZ, RZ, UR5 ;  /* 0x00000005ff057e24 */ /* 0x000fc4000f8e00ff */
[----:B--2---:R-:W-:Y:S01]  /*0440*/  IMAD.U32 R6, RZ, RZ, UR6 ;  /* 0x00000006ff067e24 */ /* 0x004fe2000f8e00ff */
[----:B------:R-:W-:Y:S01]  /*0450*/  MOV R7, UR7 ;  /* 0x0000000700077c02 */ /* 0x000fe20008000f00 */
[----:B----4-:R-:W-:Y:S02]  /*0460*/  IMAD.U32 R10, RZ, RZ, UR8 ;  /* 0x00000008ff0a7e24 */ /* 0x010fe4000f8e00ff */
[----:B------:R-:W-:-:S07]  /*0470*/  IMAD.U32 R11, RZ, RZ, UR9 ;  /* 0x00000009ff0b7e24 */ /* 0x000fce000f8e00ff */
[----:B------:R-:W-:-:S07]  /*0480*/  LEPC R20, `(.L_x_3) ;  /* 0x000000001014794e */ /* 0x000fce0000000000 */
[----:B0--3--:R-:W-:Y:S05]  /*0490*/  CALL.ABS.NOINC R2 ;  /* 0x0000000002007343 */ /* 0x009fea0003c00000 */
.L_x_3:
[----:B------:R1:W5:Y:S02]  /*04a0*/  LDG.E R3, desc[UR36][R16.64] ;  /* 0x0000002410037981 */ /* 0x000364000c1e1900 */
.L_x_2:
[----:B------:R-:W-:Y:S05]  /*04b0*/  BSYNC.RECONVERGENT B6 ;  /* 0x0000000000067941 */ /* 0x000fea0003800200 */
.L_x_1:
[----:B-----5:R-:W-:Y:S01]  /*04c0*/  ISETP.GE.U32.AND P0, PT, R24, R3, PT ;  /* 0x000000031800720c */ /* 0x020fe20003f06070 */
[----:B------:R-:W-:-:S12]  /*04d0*/  BSSY.RECONVERGENT B6, `(.L_x_4) ;  /* 0x0000013000067945 */ /* 0x000fd80003800200 */
[----:B------:R-:W-:Y:S05]  /*04e0*/  @P0 BRA `(.L_x_5) ;  /* 0x0000000000440947 */ /* 0x000fea0003800000 */
[----:B------:R-:W-:Y:S01]  /*04f0*/  MOV R2, 0x0 ;  /* 0x0000000000027802 */ /* 0x000fe20000000f00 */
[----:B------:R-:W2:Y:S01]  /*0500*/  LDCU.64 UR4, c[0x4][0x60] ;  /* 0x01000c00ff0477ac */ /* 0x000ea20008000a00 */
[----:B------:R-:W-:Y:S02]  /*0510*/  HFMA2 R8, -RZ, RZ, 0, 1.6689300537109375e-06 ;  /* 0x0000001cff087431 */ /* 0x000fe400000001ff */
[----:B------:R-:W-:Y:S01]  /*0520*/  IMAD.MOV.U32 R12, RZ, RZ, 0x1 ;  /* 0x00000001ff0c7424 */ /* 0x000fe200078e00ff */
[----:B------:R-:W3:Y:S01]  /*0530*/  LDCU.64 UR6, c[0x4][0x58] ;  /* 0x01000b00ff0677ac */ /* 0x000ee20008000a00 */
[----:B------:R-:W4:Y:S01]  /*0540*/  LDC.64 R2, c[0x4][R2] ;  /* 0x0100000002027b82 */ /* 0x000f220000000a00 */
[----:B------:R-:W-:Y:S01]  /*0550*/  IMAD.MOV.U32 R13, RZ, RZ, RZ ;  /* 0x000000ffff0d7224 */ /* 0x000fe200078e00ff */
[----:B------:R-:W5:Y:S01]  /*0560*/  LDCU.64 UR8, c[0x4][0x48] ;  /* 0x01000900ff0877ac */ /* 0x000f620008000a00 */
[----:B--2---:R-:W-:Y:S01]  /*0570*/  MOV R4, UR4 ;  /* 0x0000000400047c02 */ /* 0x004fe20008000f00 */
[----:B------:R-:W-:-:S02]  /*0580*/  IMAD.U32 R5, RZ, RZ, UR5 ;  /* 0x00000005ff057e24 */ /* 0x000fc4000f8e00ff */
[----:B---3--:R-:W-:Y:S01]  /*0590*/  IMAD.U32 R6, RZ, RZ, UR6 ;  /* 0x00000006ff067e24 */ /* 0x008fe2000f8e00ff */
[----:B------:R-:W-:Y:S01]  /*05a0*/  MOV R7, UR7 ;  /* 0x0000000700077c02 */ /* 0x000fe20008000f00 */
[----:B-----5:R-:W-:Y:S02]  /*05b0*/  IMAD.U32 R10, RZ, RZ, UR8 ;  /* 0x00000008ff0a7e24 */ /* 0x020fe4000f8e00ff */
[----:B------:R-:W-:-:S07]  /*05c0*/  IMAD.U32 R11, RZ, RZ, UR9 ;  /* 0x00000009ff0b7e24 */ /* 0x000fce000f8e00ff */
[----:B------:R-:W-:-:S07]  /*05d0*/  LEPC R20, `(.L_x_6) ;  /* 0x000000001014794e */ /* 0x000fce0000000000 */
[----:B01--4-:R-:W-:Y:S05]  /*05e0*/  CALL.ABS.NOINC R2 ;  /* 0x0000000002007343 */ /* 0x013fea0003c00000 */
.L_x_6:
[----:B------:R2:W5:Y:S02]  /*05f0*/  LDG.E R3, desc[UR36][R16.64] ;  /* 0x0000002410037981 */ /* 0x000564000c1e1900 */
.L_x_5:
[----:B------:R-:W-:Y:S05]  /*0600*/  BSYNC.RECONVERGENT B6 ;  /* 0x0000000000067941 */ /* 0x000fea0003800200 */
.L_x_4:
[----:B------:R-:W3:Y:S01]  /*0610*/  LDC.64 R6, c[0x0][0x3a0] ;  /* 0x0000e800ff067b82 */ /* 0x000ee20000000a00 */
[----:B-----5:R-:W-:-:S05]  /*0620*/  IADD3 R3, PT, PT, R24, -R3, RZ ;  /* 0x8000000318037210 */ /* 0x020fca0007ffe0ff */
[----:B---3--:R-:W-:-:S05]  /*0630*/  IMAD.WIDE.U32 R6, R3, 0x4, R6 ;  /* 0x0000000403067825 */ /* 0x008fca00078e0006 */
[----:B------:R-:W3:Y:S02]  /*0640*/  LDG.E R0, desc[UR36][R6.64] ;  /* 0x0000002406007981 */ /* 0x000ee4000c1e1900 */
[----:B---3--:R-:W-:-:S05]  /*0650*/  VIADD R5, R0, 0x1 ;  /* 0x0000000100057836 */ /* 0x008fca0000000000 */
[----:B------:R3:W-:Y:S04]  /*0660*/  STG.E desc[UR36][R6.64], R5 ;  /* 0x0000000506007986 */ /* 0x0007e8000c101924 */
[----:B------:R-:W4:Y:S04]  /*0670*/  LDG.E.64 R8, desc[UR36][R22.64] ;  /* 0x0000002416087981 */ /* 0x000f28000c1e1b00 */
[----:B------:R-:W2:Y:S04]  /*0680*/  LDG.E.64 R2, desc[UR36][R22.64+0x10] ;  /* 0x0000102416027981 */ /* 0x000ea8000c1e1b00 */
[----:B------:R-:W3:Y:S01]  /*0690*/  LDG.E.64 R10, desc[UR36][R22.64+0x8] ;  /* 0x00000824160a7981 */ /* 0x000ee2000c1e1b00 */
[----:B----4-:R-:W-:Y:S01]  /*06a0*/  SHF.R.U32.HI R0, RZ, 0x2, R9 ;  /* 0x00000002ff007819 */ /* 0x010fe20000011609 */
[----:B------:R-:W-:-:S03]  /*06b0*/  VIADD R4, R8, 0x587c5 ;  /* 0x000587c508047836 */ /* 0x000fc60000000000 */
[----:B------:R-:W-:Y:S01]  /*06c0*/  LOP3.LUT R0, R0, R9, RZ, 0x3c, !PT ;  /* 0x0000000900007212 */ /* 0x000fe200078e3cff */
[----:B--2---:R-:W-:Y:S02]  /*06d0*/  IMAD.SHL.U32 R9, R3, 0x10, RZ ;  /* 0x0000001003097824 */ /* 0x004fe400078e00ff */
[----:B------:R-:W-:Y:S01]  /*06e0*/  IMAD.MOV.U32 R15, RZ, RZ, R2 ;  /* 0x000000ffff0f7224 */ /* 0x000fe200078e0002 */
[C---:B------:R-:W-:Y:S01]  /*06f0*/  SHF.L.U32 R12, R0.reuse, 0x1, RZ ;  /* 0x00000001000c7819 */ /* 0x040fe200000006ff */
[----:B---3--:R-:W-:Y:S01]  /*0700*/  IMAD.MOV.U32 R5, RZ, RZ, R10 ;  /* 0x000000ffff057224 */ /* 0x008fe200078e000a */
[----:B------:R-:W-:Y:S02]  /*0710*/  MOV R14, R11 ;  /* 0x0000000b000e7202 */ /* 0x000fe40000000f00 */
[----:B------:R-:W-:Y:S02]  /*0720*/  LOP3.LUT R12, R0, R12, R9, 0x96, !PT ;  /* 0x0000000c000c7212 */ /* 0x000fe400078e9609 */
[----:B------:R2:W-:Y:S02]  /*0730*/  STG.E.64 desc[UR36][R22.64], R4 ;  /* 0x0000000416007986 */ /* 0x0005e4000c101b24 */
[----:B------:R-:W-:Y:S01]  /*0740*/  LOP3.LUT R13, R12, R3, RZ, 0x3c, !PT ;  /* 0x000000030c0d7212 */ /* 0x000fe200078e3cff */
[----:B------:R-:W-:Y:S01]  /*0750*/  IMAD.MOV.U32 R12, RZ, RZ, R3 ;  /* 0x000000ffff0c7224 */ /* 0x000fe200078e0003 */
[----:B------:R3:W-:Y:S04]  /*0760*/  STG.E.64 desc[UR36][R22.64+0x8], R14 ;  /* 0x0000080e16007986 */ /* 0x0007e8000c101b24 */
[----:B------:R3:W-:Y:S04]  /*0770*/  STG.E.64 desc[UR36][R22.64+0x10], R12 ;  /* 0x0000100c16007986 */ /* 0x0007e8000c101b24 */
[----:B------:R-:W4:Y:S04]  /*0780*/  LDG.E R2, desc[UR36][R18.64] ;  /* 0x0000002412027981 */ /* 0x000f28000c1e1900 */
[----:B------:R-:W4:Y:S01]  /*0790*/  LDG.E R3, desc[UR36][R16.64] ;  /* 0x0000002410037981 */ /* 0x000f22000c1e1900 */
        /* <DEDUP_REMOVED lines=8> */
[----:B----4-:R-:W-:Y:S01]  /*0820*/  IMAD.IADD R10, R2, 0x1, -R3 ;  /* 0x00000001020a7824 */ /* 0x010fe200078e0a03 */
[----:B--2---:R-:W-:-:S06]  /*0830*/  I2FP.F32.U32 R5, R3 ;  /* 0x0000000300057245 */ /* 0x004fcc0000201000 */
[----:B------:R-:W2:Y:S02]  /*0840*/  I2F.F64.U32 R6, R10 ;  /* 0x0000000a00067312 */ /* 0x000ea40000201800 */
[----:B--2---:R-:W-:-:S08]  /*0850*/  DADD R6, R6, UR4 ;  /* 0x0000000406067e29 */ /* 0x004fd00008000000 */
[----:B------:R-:W-:-:S10]  /*0860*/  DMUL R6, R6, R8 ;  /* 0x0000000806067228 */ /* 0x000fd40000000000 */
[----:B------:R-:W2:Y:S02]  /*0870*/  F2F.F32.F64 R6, R6 ;  /* 0x0000000600067310 */ /* 0x000ea40000301000 */
[----:B--2---:R-:W-:-:S06]  /*0880*/  FADD R5, R6, R5 ;  /* 0x0000000506057221 */ /* 0x004fcc0000000000 */
[----:B------:R-:W2:Y:S02]  /*0890*/  F2I.TRUNC.NTZ R24, R5 ;  /* 0x0000000500187305 */ /* 0x000ea4000020f100 */
[----:B--2---:R-:W-:-:S13]  /*08a0*/  ISETP.GT.U32.AND P0, PT, R24, R2, PT ;  /* 0x000000021800720c */ /* 0x004fda0003f04070 */
[----:B---3--:R-:W-:Y:S05]  /*08b0*/  @!P0 BRA `(.L_x_8) ;  /* 0x0000000000448947 */ /* 0x008fea0003800000 */
[----:B------:R-:W-:Y:S01]  /*08c0*/  MOV R2, 0x0 ;  /* 0x0000000000027802 */ /* 0x000fe20000000f00 */
[----:B------:R-:W2:Y:S01]  /*08d0*/  LDCU.64 UR4, c[0x4][0x50] ;  /* 0x01000a00ff0477ac */ /* 0x000ea20008000a00 */
[----:B------:R-:W-:Y:S01]  /*08e0*/  MOV R8, 0x1b ;  /* 0x0000001b00087802 */ /* 0x000fe20000000f00 */
[----:B------:R-:W-:Y:S01]  /*08f0*/  IMAD.MOV.U32 R12, RZ, RZ, 0x1 ;  /* 0x00000001ff0c7424 */ /* 0x000fe200078e00ff */
[----:B------:R-:W3:Y:S02]  /*0900*/  LDCU.64 UR6, c[0x4][0x58] ;  /* 0x01000b00ff0677ac */ /* 0x000ee40008000a00 */
        /* <DEDUP_REMOVED lines=11> */
.L_x_9:
[----:B------:R2:W5:Y:S02]  /*09c0*/  LDG.E R3, desc[UR36][R16.64] ;  /* 0x0000002410037981 */ /* 0x000564000c1e1900 */
.L_x_8:
[----:B------:R-:W-:Y:S05]  /*09d0*/  BSYNC.RECONVERGENT B6 ;  /* 0x0000000000067941 */ /* 0x000fea0003800200 */
.L_x_7:
[----:B-----5:R-:W-:Y:S01]  /*09e0*/  ISETP.GE.U32.AND P0, PT, R24, R3, PT ;  /* 0x000000031800720c */ /* 0x020fe20003f06070 */
[----:B------:R-:W-:-:S12]  /*09f0*/  BSSY.RECONVERGENT B6, `(.L_x_10) ;  /* 0x0000013000067945 */ /* 0x000fd80003800200 */
[----:B------:R-:W-:Y:S05]  /*0a00*/  @P0 BRA `(.L_x_11) ;  /* 0x0000000000440947 */ /* 0x000fea0003800000 */
[----:B------:R-:W-:Y:S01]  /*0a10*/  MOV R2, 0x0 ;  /* 0x0000000000027802 */ /* 0x000fe20000000f00 */
[----:B------:R-:W3:Y:S01]  /*0a20*/  LDCU.64 UR4, c[0x4][0x60] ;  /* 0x01000c00ff0477ac */ /* 0x000ee20008000a00 */
[----:B------:R-:W-:Y:S02]  /*0a30*/  HFMA2 R8, -RZ, RZ, 0, 1.6689300537109375e-06 ;  /* 0x0000001cff087431 */ /* 0x000fe400000001ff */
[----:B------:R-:W-:Y:S01]  /*0a40*/  IMAD.MOV.U32 R12, RZ, RZ, 0x1 ;  /* 0x00000001ff0c7424 */ /* 0x000fe200078e00ff */
[----:B------:R-:W4:Y:S01]  /*0a50*/  LDCU.64 UR6, c[0x4][0x58] ;  /* 0x01000b00ff0677ac */ /* 0x000f220008000a00 */
[----:B------:R-:W0:Y:S01]  /*0a60*/  LDC.64 R2, c[0x4][R2] ;  /* 0x0100000002027b82 */ /* 0x000e220000000a00 */
[----:B------:R-:W-:Y:S01]  /*0a70*/  IMAD.MOV.U32 R13, RZ, RZ, RZ ;  /* 0x000000ffff0d7224 */ /* 0x000fe200078e00ff */
[----:B------:R-:W5:Y:S01]  /*0a80*/  LDCU.64 UR8, c[0x4][0x48] ;  /* 0x01000900ff0877ac */ /* 0x000f620008000a00 */
[----:B---3--:R-:W-:Y:S01]  /*0a90*/  MOV R4, UR4 ;  /* 0x0000000400047c02 */ /* 0x008fe20008000f00 */
[----:B------:R-:W-:-:S02]  /*0aa0*/  IMAD.U32 R5, RZ, RZ, UR5 ;  /* 0x00000005ff057e24 */ /* 0x000fc4000f8e00ff */
[----:B----4-:R-:W-:Y:S01]  /*0ab0*/  IMAD.U32 R6, RZ, RZ, UR6 ;  /* 0x00000006ff067e24 */ /* 0x010fe2000f8e00ff */
[----:B------:R-:W-:Y:S01]  /*0ac0*/  MOV R7, UR7 ;  /* 0x0000000700077c02 */ /* 0x000fe20008000f00 */
[----:B-----5:R-:W-:Y:S02]  /*0ad0*/  IMAD.U32 R10, RZ, RZ, UR8 ;  /* 0x00000008ff0a7e24 */ /* 0x020fe4000f8e00ff */
[----:B------:R-:W-:-:S07]  /*0ae0*/  IMAD.U32 R11, RZ, RZ, UR9 ;  /* 0x00000009ff0b7e24 */ /* 0x000fce000f8e00ff */
[----:B------:R-:W-:-:S07]  /*0af0*/  LEPC R20, `(.L_x_12) ;  /* 0x000000001014794e */ /* 0x000fce0000000000 */
[----:B012---:R-:W-:Y:S05]  /*0b00*/  CALL.ABS.NOINC R2 ;  /* 0x0000000002007343 */ /* 0x007fea0003c00000 */
.L_x_12:
[----:B------:R3:W5:Y:S02]  /*0b10*/  LDG.E R3, desc[UR36][R16.64] ;  /* 0x0000002410037981 */ /* 0x000764000c1e1900 */
.L_x_11:
[----:B------:R-:W-:Y:S05]  /*0b20*/  BSYNC.RECONVERGENT B6 ;  /* 0x0000000000067941 */ /* 0x000fea0003800200 */
.L_x_10:
[----:B------:R-:W4:Y:S01]  /*0b30*/  LDC.64 R4, c[0x0][0x3a0] ;  /* 0x0000e800ff047b82 */ /* 0x000f220000000a00 */
[----:B-----5:R-:W-:-:S05]  /*0b40*/  IADD3 R3, PT, PT, R24, -R3, RZ ;  /* 0x8000000318037210 */ /* 0x020fca0007ffe0ff */
[----:B----4-:R-:W-:-:S05]  /*0b50*/  IMAD.WIDE.U32 R2, R3, 0x4, R4 ;  /* 0x0000000403027825 */ /* 0x010fca00078e0004 */
[----:B------:R-:W4:Y:S01]  /*0b60*/  LDG.E R0, desc[UR36][R2.64] ;  /* 0x0000002402007981 */ /* 0x000f22000c1e1900 */
[----:B------:R-:W-:-:S05]  /*0b70*/  VIADD R25, R25, 0x2 ;  /* 0x0000000219197836 */ /* 0x000fca0000000000 */
[----:B------:R-:W-:Y:S01]  /*0b80*/  ISETP.NE.AND P0, PT, R25, RZ, PT ;  /* 0x000000ff1900720c */ /* 0x000fe20003f05270 */
[----:B----4-:R-:W-:-:S05]  /*0b90*/  VIADD R5, R0, 0x1 ;  /* 0x0000000100057836 */ /* 0x010fca0000000000 */
[----:B------:R4:W-:Y:S07]  /*0ba0*/  STG.E desc[UR36][R2.64], R5 ;  /* 0x0000000502007986 */ /* 0x0009ee000c101924 */
[----:B------:R-:W-:Y:S05]  /*0bb0*/  @P0 BRA `(.L_x_13) ;  /* 0xfffffff400640947 */ /* 0x000fea000383ffff */
[----:B------:R-:W-:Y:S05]  /*0bc0*/  BSYNC.RECONVERGENT B7 ;  /* 0x0000000000077941 */ /* 0x000fea0003800200 */
.L_x_0:
[----:B------:R-:W5:Y:S02]  /*0bd0*/  LDC R0, c[0x0][0x388] ;  /* 0x0000e200ff007b82 */ /* 0x000f640000000800 */
[----:B-----5:R-:W-:-:S04]  /*0be0*/  LOP3.LUT R0, R0, 0x1, RZ, 0xc0, !PT ;  /* 0x0000000100007812 */ /* 0x020fc800078ec0ff */
[----:B------:R-:W-:-:S13]  /*0bf0*/  ISETP.NE.U32.AND P0, PT, R0, 0x1, PT ;  /* 0x000000010000780c */ /* 0x000fda0003f05070 */
[----:B------:R-:W-:Y:S05]  /*0c00*/  @P0 EXIT ;  /* 0x000000000000094d */ /* 0x000fea0003800000 */
[----:B----4-:R-:W4:Y:S04]  /*0c10*/  LDG.E.64 R2, desc[UR36][R22.64] ;  /* 0x0000002416027981 */ /* 0x010f28000c1e1b00 */
[----:B------:R-:W5:Y:S04]  /*0c20*/  LDG.E.64 R6, desc[UR36][R22.64+0x10] ;  /* 0x0000102416067981 */ /* 0x000f68000c1e1b00 */
[----:B------:R-:W2:Y:S01]  /*0c30*/  LDG.E.64 R4, desc[UR36][R22.64+0x8] ;  /* 0x0000082416047981 */ /* 0x000ea2000c1e1b00 */
[----:B----4-:R-:W-:Y:S01]  /*0c40*/  SHF.R.U32.HI R0, RZ, 0x2, R3 ;  /* 0x00000002ff007819 */ /* 0x010fe20000011603 */
[----:B------:R-:W-:-:S03]  /*0c50*/  VIADD R10, R2, 0x587c5 ;  /* 0x000587c5020a7836 */ /* 0x000fc60000000000 */
[----:B------:R-:W-:Y:S02]  /*0c60*/  LOP3.LUT R0, R0, R3, RZ, 0x3c, !PT ;  /* 0x0000000300007212 */ /* 0x000fe400078e3cff */
[----:B-----5:R-:W-:Y:S02]  /*0c70*/  SHF.L.U32 R3, R7, 0x4, RZ ;  /* 0x0000000407037819 */ /* 0x020fe400000006ff */
[----:B------:R-:W-:Y:S01]  /*0c80*/  MOV R13, R6 ;  /* 0x00000006000d7202 */ /* 0x000fe20000000f00 */
[C---:B------:R-:W-:Y:S02]  /*0c90*/  IMAD.SHL.U32 R8, R0.reuse, 0x2, RZ ;  /* 0x0000000200087824 */ /* 0x040fe400078e00ff */
[----:B--2---:R-:W-:Y:S02]  /*0ca0*/  IMAD.MOV.U32 R12, RZ, RZ, R5 ;  /* 0x000000ffff0c7224 */ /* 0x004fe400078e0005 */
[----:B------:R-:W-:Y:S01]  /*0cb0*/  IMAD.MOV.U32 R11, RZ, RZ, R4 ;  /* 0x000000ffff0b7224 */ /* 0x000fe200078e0004 */
[----:B------:R-:W-:-:S02]  /*0cc0*/  LOP3.LUT R8, R0, R8, R3, 0x96, !PT ;  /* 0x0000000800087212 */ /* 0x000fc400078e9603 */
[----:B------:R2:W-:Y:S02]  /*0cd0*/  STG.E.64 desc[UR36][R22.64+0x8], R12 ;  /* 0x0000080c16007986 */ /* 0x0005e4000c101b24 */
[-C--:B------:R-:W-:Y:S02]  /*0ce0*/  LOP3.LUT R9, R8, R7.reuse, RZ, 0x3c, !PT ;  /* 0x0000000708097212 */ /* 0x080fe400078e3cff */
[----:B------:R-:W-:Y:S01]  /*0cf0*/  MOV R8, R7 ;  /* 0x0000000700087202 */ /* 0x000fe20000000f00 */
[----:B------:R2:W-:Y:S04]  /*0d00*/  STG.E.64 desc[UR36][R22.64], R10 ;  /* 0x0000000a16007986 */ /* 0x0005e8000c101b24 */
[----:B------:R2:W-:Y:S04]  /*0d10*/  STG.E.64 desc[UR36][R22.64+0x10], R8 ;  /* 0x0000100816007986 */ /* 0x0005e8000c101b24 */
[----:B------:R-:W4:Y:S04]  /*0d20*/  LDG.E R19, desc[UR36][R18.64] ;  /* 0x0000002412137981 */ /* 0x000f28000c1e1900 */
[----:B------:R-:W4:Y:S01]  /*0d30*/  LDG.E R7, desc[UR36][R16.64] ;  /* 0x0000002410077981 */ /* 0x000f22000c1e1900 */
[----:B------:R-:W-:-:S02]  /*0d40*/  IMAD.IADD R0, R9, 0x1, R10 ;  /* 0x0000000109007824 */ /* 0x000fc400078e020a */
[----:B------:R-:W-:Y:S01]  /*0d50*/  HFMA2 R5, -RZ, RZ, 0.1171875, 0 ;  /* 0x2f800000ff057431 */ /* 0x000fe200000001ff */
[----:B------:R-:W-:Y:S01]  /*0d60*/  UMOV UR4, 0xe7210be9 ;  /* 0xe7210be900047882 */ /* 0x000fe20000000000 */
[----:B------:R-:W-:Y:S01]  /*0d70*/  UMOV UR5, 0x3feffffd ;  /* 0x3feffffd00057882 */ /* 0x000fe20000000000 */
[----:B------:R-:W-:Y:S01]  /*0d80*/  BSSY.RECONVERGENT B6, `(.L_x_14) ;  /* 0x000001f000067945 */ /* 0x000fe20003800200 */
[----:B------:R-:W-:-:S05]  /*0d90*/  I2FP.F32.U32 R0, R0 ;  /* 0x0000000000007245 */ /* 0x000fca0000201000 */
[----:B------:R-:W-:-:S04]  /*0da0*/  FFMA R0, R0, R5, 1.1641532182693481445e-10 ;  /* 0x2f00000000007423 */ /* 0x000fc80000000005 */
[----:B------:R-:W-:Y:S01]  /*0db0*/  F2F.F64.F32 R4, R0 ;  /* 0x0000000000047310 */ /* 0x000fe20000201800 */
[----:B----4-:R-:W-:-:S07]  /*0dc0*/  IMAD.IADD R6, R19, 0x1, -R7 ;  /* 0x0000000113067824 */ /* 0x010fce00078e0a07 */
[----:B------:R-:W4:Y:S02]  /*0dd0*/  I2F.F64.U32 R2, R6 ;  /* 0x0000000600027312 */ /* 0x000f240000201800 */
[----:B----4-:R-:W-:-:S08]  /*0de0*/  DADD R2, R2, UR4 ;  /* 0x0000000402027e29 */ /* 0x010fd00008000000 */
[----:B------:R-:W-:Y:S01]  /*0df0*/  DMUL R2, R2, R4 ;  /* 0x0000000402027228 */ /* 0x000fe20000000000 */
[----:B------:R-:W-:-:S09]  /*0e00*/  I2FP.F32.U32 R5, R7 ;  /* 0x0000000700057245 */ /* 0x000fd20000201000 */
[----:B------:R-:W4:Y:S02]  /*0e10*/  F2F.F32.F64 R2, R2 ;  /* 0x0000000200027310 */ /* 0x000f240000301000 */
[----:B----4-:R-:W-:-:S06]  /*0e20*/  FADD R5, R2, R5 ;  /* 0x0000000502057221 */ /* 0x010fcc0000000000 */
[----:B------:R-:W4:Y:S02]  /*0e30*/  F2I.TRUNC.NTZ R18, R5 ;  /* 0x0000000500127305 */ /* 0x000f24000020f100 */
[----:B----4-:R-:W-:-:S13]  /*0e40*/  ISETP.GT.U32.AND P0, PT, R18, R19, PT ;  /* 0x000000131200720c */ /* 0x010fda0003f04070 */
[----:B--2---:R-:W-:Y:S05]  /*0e50*/  @!P0 BRA `(.L_x_15) ;  /* 0x0000000000448947 */ /* 0x004fea0003800000 */
[----:B------:R-:W-:Y:S01]  /*0e60*/  MOV R2, 0x0 ;  /* 0x0000000000027802 */ /* 0x000fe20000000f00 */
[----:B------:R-:W2:Y:S01]  /*0e70*/  LDCU.64 UR4, c[0x4][0x50] ;  /* 0x01000a00ff0477ac */ /* 0x000ea20008000a00 */
[----:B------:R-:W-:Y:S01]  /*0e80*/  IMAD.MOV.U32 R8, RZ, RZ, 0x1b ;  /* 0x0000001bff087424 */ /* 0x000fe200078e00ff */
[----:B------:R-:W-:Y:S01]  /*0e90*/  MOV R12, 0x1 ;  /* 0x00000001000c7802 */ /* 0x000fe20000000f00 */
[----:B------:R-:W-:Y:S01]  /*0ea0*/  IMAD.MOV.U32 R13, RZ, RZ, RZ ;  /* 0x000000ffff0d7224 */ /* 0x000fe200078e00ff */
[----:B------:R-:W4:Y:S01]  /*0eb0*/  LDCU.64 UR6, c[0x4][0x58] ;  /* 0x01000b00ff0677ac */ /* 0x000f220008000a00 */
[----:B------:R-:W0:Y:S01]  /*0ec0*/  LDC.64 R2, c[0x4][R2] ;  /* 0x0100000002027b82 */ /* 0x000e220000000a00 */
[----:B------:R-:W5:Y:S01]  /*0ed0*/  LDCU.64 UR8, c[0x4][0x48] ;  /* 0x01000900ff0877ac */ /* 0x000f620008000a00 */
[----:B--2---:R-:W-:Y:S01]  /*0ee0*/  IMAD.U32 R4, RZ, RZ, UR4 ;  /* 0x00000004ff047e24 */ /* 0x004fe2000f8e00ff */
[----:B------:R-:W-:Y:S01]  /*0ef0*/  MOV R5, UR5 ;  /* 0x0000000500057c02 */ /* 0x000fe20008000f00 */
[----:B----4-:R-:W-:Y:S01]  /*0f00*/  IMAD.U32 R6, RZ, RZ, UR6 ;  /* 0x00000006ff067e24 */ /* 0x010fe2000f8e00ff */
[----:B------:R-:W-:Y:S01]  /*0f10*/  MOV R7, UR7 ;  /* 0x0000000700077c02 */ /* 0x000fe20008000f00 */
[----:B-----5:R-:W-:Y:S01]  /*0f20*/  IMAD.U32 R10, RZ, RZ, UR8 ;  /* 0x00000008ff0a7e24 */ /* 0x020fe2000f8e00ff */
[----:B------:R-:W-:-:S07]  /*0f30*/  MOV R11, UR9 ;  /* 0x00000009000b7c02 */ /* 0x000fce0008000f00 */
[----:B------:R-:W-:-:S07]  /*0f40*/  LEPC R20, `(.L_x_16) ;  /* 0x000000001014794e */ /* 0x000fce0000000000 */
[----:B01-3--:R-:W-:Y:S05]  /*0f50*/  CALL.ABS.NOINC R2 ;  /* 0x0000000002007343 */ /* 0x00bfea0003c00000 */
.L_x_16:
[----:B------:R2:W5:Y:S02]  /*0f60*/  LDG.E R7, desc[UR36][R16.64] ;  /* 0x0000002410077981 */ /* 0x000564000c1e1900 */
.L_x_15:
[----:B------:R-:W-:Y:S05]  /*0f70*/  BSYNC.RECONVERGENT B6 ;  /* 0x0000000000067941 */ /* 0x000fea0003800200 */
.L_x_14:
[----:B-----5:R-:W-:Y:S01]  /*0f80*/  ISETP.GE.U32.AND P0, PT, R18, R7, PT ;  /* 0x000000071200720c */ /* 0x020fe20003f06070 */
[----:B------:R-:W-:-:S12]  /*0f90*/  BSSY.RECONVERGENT B6, `(.L_x_17) ;  /* 0x0000013000067945 */ /* 0x000fd80003800200 */
[----:B------:R-:W-:Y:S05]  /*0fa0*/  @P0 BRA `(.L_x_18) ;  /* 0x0000000000440947 */ /* 0x000fea0003800000 */
[----:B------:R-:W-:Y:S01]  /*0fb0*/  MOV R2, 0x0 ;  /* 0x0000000000027802 */ /* 0x000fe20000000f00 */
[----:B------:R-:W4:Y:S01]  /*0fc0*/  LDCU.64 UR4, c[0x4][0x60] ;  /* 0x01000c00ff0477ac */ /* 0x000f220008000a00 */
[----:B------:R-:W-:Y:S02]  /*0fd0*/  HFMA2 R8, -RZ, RZ, 0, 1.6689300537109375e-06 ;  /* 0x0000001cff087431 */ /* 0x000fe400000001ff */
[----:B------:R-:W-:Y:S01]  /*0fe0*/  IMAD.MOV.U32 R12, RZ, RZ, 0x1 ;  /* 0x00000001ff0c7424 */ /* 0x000fe200078e00ff */
[----:B------:R-:W-:Y:S01]  /*0ff0*/  MOV R13, RZ ;  /* 0x000000ff000d7202 */ /* 0x000fe20000000f00 */
[----:B------:R-:W5:Y:S01]  /*1000*/  LDCU.64 UR6, c[0x4][0x58] ;  /* 0x01000b00ff0677ac */ /* 0x000f620008000a00 */
[----:B------:R-:W0:Y:S01]  /*1010*/  LDC.64 R2, c[0x4][R2] ;  /* 0x0100000002027b82 */ /* 0x000e220000000a00 */
[----:B------:R-:W1:Y:S01]  /*1020*/  LDCU.64 UR8, c[0x4][0x48] ;  /* 0x01000900ff0877ac */ /* 0x000e620008000a00 */
[----:B----4-:R-:W-:Y:S01]  /*1030*/  MOV R4, UR4 ;  /* 0x0000000400047c02 */ /* 0x010fe20008000f00 */
[----:B------:R-:W-:Y:S01]  /*1040*/  IMAD.U32 R5, RZ, RZ, UR5 ;  /* 0x00000005ff057e24 */ /* 0x000fe2000f8e00ff */
[----:B-----5:R-:W-:Y:S01]  /*1050*/  MOV R6, UR6 ;  /* 0x0000000600067c02 */ /* 0x020fe20008000f00 */
[----:B------:R-:W-:Y:S01]  /*1060*/  IMAD.U32 R7, RZ, RZ, UR7 ;  /* 0x00000007ff077e24 */ /* 0x000fe2000f8e00ff */
[----:B-1----:R-:W-:Y:S01]  /*1070*/  MOV R10, UR8 ;  /* 0x00000008000a7c02 */ /* 0x002fe20008000f00 */
[----:B------:R-:W-:-:S07]  /*1080*/  IMAD.U32 R11, RZ, RZ, UR9 ;  /* 0x00000009ff0b7e24 */ /* 0x000fce000f8e00ff */
[----:B------:R-:W-:-:S07]  /*1090*/  LEPC R20, `(.L_x_19) ;  /* 0x000000001014794e */ /* 0x000fce0000000000 */
[----:B0-23--:R-:W-:Y:S05]  /*10a0*/  CALL.ABS.NOINC R2 ;  /* 0x0000000002007343 */ /* 0x00dfea0003c00000 */
.L_x_19:
[----:B------:R4:W5:Y:S02]  /*10b0*/  LDG.E R7, desc[UR36][R16.64] ;  /* 0x0000002410077981 */ /* 0x000964000c1e1900 */
.L_x_18:
[----:B------:R-:W-:Y:S05]  /*10c0*/  BSYNC.RECONVERGENT B6 ;  /* 0x0000000000067941 */ /* 0x000fea0003800200 */
.L_x_17:
[----:B------:R-:W0:Y:S01]  /*10d0*/  LDC.64 R2, c[0x0][0x3a0] ;  /* 0x0000e800ff027b82 */ /* 0x000e220000000a00 */
[----:B-----5:R-:W-:-:S04]  /*10e0*/  IMAD.IADD R7, R18, 0x1, -R7 ;  /* 0x0000000112077824 */ /* 0x020fc800078e0a07 */
[----:B0-----:R-:W-:-:S05]  /*10f0*/  IMAD.WIDE.U32 R2, R7, 0x4, R2 ;  /* 0x0000000407027825 */ /* 0x001fca00078e0002 */
[----:B------:R-:W2:Y:S02]  /*1100*/  LDG.E R0, desc[UR36][R2.64] ;  /* 0x0000002402007981 */ /* 0x000ea4000c1e1900 */
[----:B--2---:R-:W-:-:S05]  /*1110*/  IADD3 R5, PT, PT, R0, 0x1, RZ ;  /* 0x0000000100057810 */ /* 0x004fca0007ffe0ff */
[----:B------:R-:W-:Y:S01]  /*1120*/  STG.E desc[UR36][R2.64], R5 ;  /* 0x0000000502007986 */ /* 0x000fe2000c101924 */
[----:B------:R-:W-:Y:S05]  /*1130*/  EXIT ;  /* 0x000000000000794d */ /* 0x000fea0003800000 */
.L_x_20:
[----:B------:R-:W-:-:S00]  /*1140*/  BRA `(.L_x_20) ;  /* 0xfffffffc00fc7947 */ /* 0x000fc0000383ffff */
[----:B------:R-:W-:-:S00]  /*1150*/  NOP ;  /* 0x0000000000007918 */ /* 0x000fc00000000000 */
        /* <DEDUP_REMOVED lines=10> */
.L_x_30:


//--------------------- .text._Z12setup_kernelP17curandStateXORWOW --------------------------
	.section	.text._Z12setup_kernelP17curandStateXORWOW,"ax",@progbits
	.align	128
        .global         _Z12setup_kernelP17curandStateXORWOW
        .type           _Z12setup_kernelP17curandStateXORWOW,@function
        .size           _Z12setup_kernelP17curandStateXORWOW,(.L_x_31 - _Z12setup_kernelP17curandStateXORWOW)
        .other          _Z12setup_kernelP17curandStateXORWOW,@"STO_CUDA_ENTRY STV_DEFAULT"
_Z12setup_kernelP17curandStateXORWOW:
.text._Z12setup_kernelP17curandStateXORWOW:
[----:B------:R-:W-:Y:S01]  /*0000*/  LDC R1, c[0x0][0x37c] ;  /* 0x0000df00ff017b82 */ /* 0x000fe20000000800 */
[----:B------:R-:W0:Y:S07]  /*0010*/  S2R R13, SR_TID.X ;  /* 0x00000000000d7919 */ /* 0x000e2e0000002100 */
[----:B------:R-:W1:Y:S01]  /*0020*/  LDC.64 R6, c[0x0][0x380] ;  /* 0x0000e000ff067b82 */ /* 0x000e620000000a00 */
[----:B------:R-:W0:Y:S01]  /*0030*/  LDCU UR6, c[0x0][0x360] ;  /* 0x00006c00ff0677ac */ /* 0x000e220008000800 */
[----:B------:R-:W-:Y:S01]  /*0040*/  IMAD.MOV.U32 R2, RZ, RZ, 0x3198c20f ;  /* 0x3198c20fff027424 */ /* 0x000fe200078e00ff */
[----:B------:R-:W0:Y:S01]  /*0050*/  S2R R0, SR_CTAID.X ;  /* 0x0000000000007919 */ /* 0x000e220000002500 */
[----:B------:R-:W-:Y:S01]  /*0060*/  IMAD.MOV.U32 R3, RZ, RZ, 0x5efdb30c ;  /* 0x5efdb30cff037424 */ /* 0x000fe200078e00ff */
[----:B------:R-:W2:Y:S01]  /*0070*/  LDCU.64 UR4, c[0x0][0x358] ;  /* 0x00006b00ff0477ac */ /* 0x000ea20008000a00 */
[----:B------:R-:W-:Y:S01]  /*0080*/  IMAD.MOV.U32 R4, RZ, RZ, 0x423bb012 ;  /* 0x423bb012ff047424 */ /* 0x000fe200078e00ff */
[----:B------:R-:W-:Y:S01]  /*0090*/  BSSY.RECONVERGENT B0, `(.L_x_21) ;  /* 0x00000db000007945 */ /* 0x000fe20003800200 */
[----:B------:R-:W-:-:S02]  /*00a0*/  IMAD.MOV.U32 R5, RZ, RZ, -0x75bd8fc ;  /* 0xf8a42704ff057424 */ /* 0x000fc400078e00ff */
[----:B------:R-:W-:Y:S02]  /*00b0*/  IMAD.MOV.U32 R8, RZ, RZ, -0x23270784 ;  /* 0xdcd8f87cff087424 */ /* 0x000fe400078e00ff */
[----:B------:R-:W-:Y:S02]  /*00c0*/  IMAD.MOV.U32 R9, RZ, RZ, 0x57fa2510 ;  /* 0x57fa2510ff097424 */ /* 0x000fe400078e00ff */
[----:B0-----:R-:W-:-:S04]  /*00d0*/  IMAD R13, R0, UR6, R13 ;  /* 0x00000006000d7c24 */ /* 0x001fc8000f8e020d */
[C---:B-1----:R-:W-:Y:S01]  /*00e0*/  IMAD.WIDE R6, R13.reuse, 0x30, R6 ;  /* 0x000000300d067825 */ /* 0x042fe200078e0206 */
[----:B------:R-:W-:-:S04]  /*00f0*/  ISETP.NE.AND P0, PT, R13, RZ, PT ;  /* 0x000000ff0d00720c */ /* 0x000fc80003f05270 */
[----:B--2---:R0:W-:Y:S04]  /*0100*/  STG.E.64 desc[UR4][R6.64], R2 ;  /* 0x0000000206007986 */ /* 0x0041e8000c101b04 */
[----:B------:R0:W-:Y:S04]  /*0110*/  STG.E.64 desc[UR4][R6.64+0x8], R4 ;  /* 0x0000080406007986 */ /* 0x0001e8000c101b04 */
[----:B------:R0:W-:Y:S01]  /*0120*/  STG.E.64 desc[UR4][R6.64+0x10], R8 ;  /* 0x0000100806007986 */ /* 0x0001e2000c101b04 */
[----:B------:R-:W-:Y:S05]  /*0130*/  @!P0 BRA `(.L_x_22) ;  /* 0x0000000c00408947 */ /* 0x000fea0003800000 */
[----:B------:R-:W-:Y:S01]  /*0140*/  SHF.R.S32.HI R0, RZ, 0x1f, R13 ;  /* 0x0000001fff007819 */ /* 0x000fe2000001140d */
[----:B------:R-:W-:-:S07]  /*0150*/  IMAD.MOV.U32 R12, RZ, RZ, RZ ;  /* 0x000000ffff0c7224 */ /* 0x000fce00078e00ff */
.L_x_28:
[----:B0-----:R-:W-:Y:S01]  /*0160*/  LOP3.LUT R2, R13, 0x3, RZ, 0xc0, !PT ;  /* 0x000000030d027812 */ /* 0x001fe200078ec0ff */
[----:B------:R-:W-:Y:S03]  /*0170*/  BSSY.RECONVERGENT B1, `(.L_x_23) ;  /* 0x00000c6000017945 */ /* 0x000fe60003800200 */
[----:B------:R-:W-:-:S04]  /*0180*/  ISETP.NE.U32.AND P0, PT, R2, RZ, PT ;  /* 0x000000ff0200720c */ /* 0x000fc80003f05070 */
[----:B------:R-:W-:-:S13]  /*0190*/  ISETP.NE.AND.EX P0, PT, RZ, RZ, PT, P0 ;  /* 0x000000ffff00720c */ /* 0x000fda0003f05300 */
[----:B------:R-:W-:Y:S05]  /*01a0*/  @!P0 BRA `(.L_x_24) ;  /* 0x0000000c00088947 */ /* 0x000fea0003800000 */
[----:B------:R-:W0:Y:S01]  /*01b0*/  LDC.64 R8, c[0x4][0x8] ;  /* 0x01000200ff087b82 */ /* 0x000e220000000a00 */
[----:B------:R-:W-:Y:S02]  /*01c0*/  IMAD.MOV.U32 R14, RZ, RZ, RZ ;  /* 0x000000ffff0e7224 */ /* 0x000fe400078e00ff */
[----:B0-----:R-:W-:-:S07]  /*01d0*/  IMAD.WIDE.U32 R8, R12, 0xc80, R8 ;  /* 0x00000c800c087825 */ /* 0x001fce00078e0008 */
.L_x_27:
[----:B0-----:R-:W-:Y:S01]  /*01e0*/  IMAD.MOV.U32 R15, RZ, RZ, RZ ;  /* 0x000000ffff0f7224 */ /* 0x001fe200078e00ff */
[----:B------:R-:W-:Y:S01]  /*01f0*/  CS2R R2, SRZ ;  /* 0x0000000000027805 */ /* 0x000fe2000001ff00 */
[----:B------:R-:W-:Y:S01]  /*0200*/  IMAD.MOV.U32 R17, RZ, RZ, RZ ;  /* 0x000000ffff117224 */ /* 0x000fe200078e00ff */
[----:B------:R-:W-:-:S07]  /*0210*/  CS2R R4, SRZ ;  /* 0x0000000000047805 */ /* 0x000fce000001ff00 */
.L_x_26:
[----:B------:R-:W-:-:S05]  /*0220*/  IMAD.WIDE.U32 R10, R17, 0x4, R6 ;  /* 0x00000004110a7825 */ /* 0x000fca00078e0006 */
[----:B------:R0:W5:Y:S01]  /*0230*/  LDG.E R16, desc[UR4][R10.64+0x4] ;  /* 0x000004040a107981 */ /* 0x000162000c1e1900 */
[----:B------:R-:W-:-:S07]  /*0240*/  IMAD.MOV.U32 R19, RZ, RZ, RZ ;  /* 0x000000ffff137224 */ /* 0x000fce00078e00ff */
.L_x_25:
[----:B-----5:R-:W-:Y:S01]  /*0250*/  SHF.R.U32.HI R24, RZ, R19, R16 ;  /* 0x00000013ff187219 */ /* 0x020fe20000011610 */
[----:B0-----:R-:W-:-:S03]  /*0260*/  IMAD.SHL.U32 R10, R17, 0x20, RZ ;  /* 0x00000020110a7824 */ /* 0x001fc600078e00ff */
[----:B------:R-:W-:Y:S01]  /*0270*/  LOP3.LUT R11, R24, 0x1, RZ, 0xc0, !PT ;  /* 0x00000001180b7812 */ /* 0x000fe200078ec0ff */
[----:B------:R-:W-:-:S03]  /*0280*/  IMAD.IADD R10, R10, 0x1, R19 ;  /* 0x000000010a0a7824 */ /* 0x000fc600078e0213 */
[----:B------:R-:W-:Y:S01]  /*0290*/  ISETP.NE.U32.AND P0, PT, R11, 0x1, PT ;  /* 0x000000010b00780c */ /* 0x000fe20003f05070 */
[----:B------:R-:W-:-:S03]  /*02a0*/  IMAD R11, R10, 0x5, RZ ;  /* 0x000000050a0b7824 */ /* 0x000fc600078e02ff */
[----:B------:R-:W-:Y:S01]  /*02b0*/  R2P PR, R24, 0x7e ;  /* 0x0000007e18007804 */ /* 0x000fe20000000000 */
[----:B------:R-:W-:-:S08]  /*02c0*/  IMAD.WIDE.U32 R10, R11, 0x4, R8 ;  /* 0x000000040b0a7825 */ /* 0x000fd000078e0008 */
[----:B------:R-:W2:Y:S04]  /*02d0*/  @!P0 LDG.E R18, desc[UR4][R10.64] ;  /* 0x000000040a128981 */ /* 0x000ea8000c1e1900 */
[----:B------:R-:W3:Y:S04]  /*02e0*/  @!P0 LDG.E R20, desc[UR4][R10.64+0x10] ;  /* 0x000010040a148981 */ /* 0x000ee8000c1e1900 */
[----:B------:R-:W4:Y:S04]  /*02f0*/  @P1 LDG.E R22, desc[UR4][R10.64+0x14] ;  /* 0x000014040a161981 */ /* 0x000f28000c1e1900 */
[----:B------:R-:W4:Y:S04]  /*0300*/  @P2 LDG.E R26, desc[UR4][R10.64+0x28] ;  /* 0x000028040a1a2981 */ /* 0x000f28000c1e1900 */
[----:B------:R-:W4:Y:S04]  /*0310*/  @!P0 LDG.E R21, desc[UR4][R10.64+0x4] ;  /* 0x000004040a158981 */ /* 0x000f28000c1e1900 */
[----:B------:R-:W4:Y:S04]  /*0320*/  @!P0 LDG.E R23, desc[UR4][R10.64+0xc] ;  /* 0x00000c040a178981 */ /* 0x000f28000c1e1900 */
[----:B------:R-:W4:Y:S04]  /*0330*/  @P1 LDG.E R25, desc[UR4][R10.64+0x18] ;  /* 0x000018040a191981 */ /* 0x000f28000c1e1900 */
[----:B------:R-:W4:Y:S04]  /*0340*/  @P3 LDG.E R28, desc[UR4][R10.64+0x3c] ;  /* 0x00003c040a1c3981 */ /* 0x000f28000c1e1900 */
[----:B------:R-:W4:Y:S01]  /*0350*/  @P6 LDG.E R27, desc[UR4][R10.64+0x7c] ;  /* 0x00007c040a1b6981 */ /* 0x000f22000c1e1900 */
[----:B--2---:R-:W-:-:S03]  /*0360*/  @!P0 LOP3.LUT R15, R15, R18, RZ, 0x3c, !PT ;  /* 0x000000120f0f8212 */ /* 0x004fc600078e3cff */
[----:B------:R-:W2:Y:S01]  /*0370*/  @!P0 LDG.E R18, desc[UR4][R10.64+0x8] ;  /* 0x000008040a128981 */ /* 0x000ea2000c1e1900 */
[----:B---3--:R-:W-:-:S03]  /*0380*/  @!P0 LOP3.LUT R3, R3, R20, RZ, 0x3c, !PT ;  /* 0x0000001403038212 */ /* 0x008fc600078e3cff */
[----:B------:R-:W3:Y:S01]  /*0390*/  @P1 LDG.E R20, desc[UR4][R10.64+0x24] ;  /* 0x000024040a141981 */ /* 0x000ee2000c1e1900 */
[----:B----4-:R-:W-:-:S03]  /*03a0*/  @P1 LOP3.LUT R15, R15, R22, RZ, 0x3c, !PT ;  /* 0x000000160f0f1212 */ /* 0x010fc600078e3cff */
[----:B------:R-:W4:Y:S01]  /*03b0*/  @P2 LDG.E R22, desc[UR4][R10.64+0x38] ;  /* 0x000038040a162981 */ /* 0x000f22000c1e1900 */
[----:B------:R-:W-:-:S03]  /*03c0*/  @P2 LOP3.LUT R15, R15, R26, RZ, 0x3c, !PT ;  /* 0x0000001a0f0f2212 */ /* 0x000fc600078e3cff */
[----:B------:R-:W4:Y:S01]  /*03d0*/  @P4 LDG.E R26, desc[UR4][R10.64+0x50] ;  /* 0x000050040a1a4981 */ /* 0x000f22000c1e1900 */
[----:B------:R-:W-:-:S03]  /*03e0*/  @!P0 LOP3.LUT R4, R4, R21, RZ, 0x3c, !PT ;  /* 0x0000001504048212 */ /* 0x000fc600078e3cff */
[----:B------:R-:W4:Y:S01]  /*03f0*/  @P1 LDG.E R21, desc[UR4][R10.64+0x20] ;  /* 0x000020040a151981 */ /* 0x000f22000c1e1900 */
[----:B------:R-:W-:-:S03]  /*0400*/  @!P0 LOP3.LUT R2, R2, R23, RZ, 0x3c, !PT ;  /* 0x0000001702028212 */ /* 0x000fc600078e3cff */
[----:B------:R-:W4:Y:S01]  /*0410*/  @P2 LDG.E R23, desc[UR4][R10.64+0x2c] ;  /* 0x00002c040a172981 */ /* 0x000f22000c1e1900 */
[----:B------:R-:W-:-:S03]  /*0420*/  @P1 LOP3.LUT R4, R4, R25, RZ, 0x3c, !PT ;  /* 0x0000001904041212 */ /* 0x000fc600078e3cff */
[----:B------:R-:W4:Y:S01]  /*0430*/  @P2 LDG.E R25, desc[UR4][R10.64+0x34] ;  /* 0x000034040a192981 */ /* 0x000f22000c1e1900 */
[----:B--2---:R-:W-:-:S03]  /*0440*/  @!P0 LOP3.LUT R5, R5, R18, RZ, 0x3c, !PT ;  /* 0x0000001205058212 */ /* 0x004fc600078e3cff */
[----:B------:R-:W2:Y:S01]  /*0450*/  @P1 LDG.E R18, desc[UR4][R10.64+0x1c] ;  /* 0x00001c040a121981 */ /* 0x000ea2000c1e1900 */
[----:B---3--:R-:W-:-:S03]  /*0460*/  @P1 LOP3.LUT R3, R3, R20, RZ, 0x3c, !PT ;  /* 0x0000001403031212 */ /* 0x008fc600078e3cff */
[----:B------:R-:W3:Y:S01]  /*0470*/  @P2 LDG.E R20, desc[UR4][R10.64+0x30] ;  /* 0x000030040a142981 */ /* 0x000ee2000c1e1900 */
[----:B----4-:R-:W-:-:S03]  /*0480*/  @P2 LOP3.LUT R3, R3, R22, RZ, 0x3c, !PT ;  /* 0x0000001603032212 */ /* 0x010fc600078e3cff */
[----:B------:R-:W4:Y:S01]  /*0490*/  @P3 LDG.E R22, desc[UR4][R10.64+0x4c] ;  /* 0x00004c040a163981 */ /* 0x000f22000c1e1900 */
[----:B------:R-:W-:-:S04]  /*04a0*/  @P3 LOP3.LUT R15, R15, R28, RZ, 0x3c, !PT ;  /* 0x0000001c0f0f3212 */ /* 0x000fc800078e3cff */
[----:B------:R-:W-:Y:S02]  /*04b0*/  @P4 LOP3.LUT R15, R15, R26, RZ, 0x3c, !PT ;  /* 0x0000001a0f0f4212 */ /* 0x000fe400078e3cff */
[----:B------:R-:W-:Y:S01]  /*04c0*/  @P1 LOP3.LUT R2, R2, R21, RZ, 0x3c, !PT ;  /* 0x0000001502021212 */ /* 0x000fe200078e3cff */
[----:B------:R-:W4:Y:S04]  /*04d0*/  @P5 LDG.E R26, desc[UR4][R10.64+0x64] ;  /* 0x000064040a1a5981 */ /* 0x000f28000c1e1900 */
[----:B------:R-:W4:Y:S01]  /*04e0*/  @P3 LDG.E R21, desc[UR4][R10.64+0x40] ;  /* 0x000040040a153981 */ /* 0x000f22000c1e1900 */
[----:B------:R-:W-:Y:S02]  /*04f0*/  @P2 LOP3.LUT R4, R4, R23, RZ, 0x3c, !PT ;  /* 0x0000001704042212 */ /* 0x000fe400078e3cff */
[----:B------:R-:W-:Y:S01]  /*0500*/  @P2 LOP3.LUT R2, R2, R25, RZ, 0x3c, !PT ;  /* 0x0000001902022212 */ /* 0x000fe200078e3cff */
[----:B------:R-:W4:Y:S04]  /*0510*/  @P3 LDG.E R23, desc[UR4][R10.64+0x48] ;  /* 0x000048040a173981 */ /* 0x000f28000c1e1900 */
[----:B------:R-:W4:Y:S01]  /*0520*/  @P4 LDG.E R25, desc[UR4][R10.64+0x54] ;  /* 0x000054040a194981 */ /* 0x000f22000c1e1900 */
[----:B--2---:R-:W-:-:S03]  /*0530*/  @P1 LOP3.LUT R5, R5, R18, RZ, 0x3c, !PT ;  /* 0x0000001205051212 */ /* 0x004fc600078e3cff */
[----:B------:R-:W2:Y:S01]  /*0540*/  @P3 LDG.E R18, desc[UR4][R10.64+0x44] ;  /* 0x000044040a123981 */ /* 0x000ea2000c1e1900 */
[----:B---3--:R-:W-:-:S03]  /*0550*/  @P2 LOP3.LUT R5, R5, R20, RZ, 0x3c, !PT ;  /* 0x0000001405052212 */ /* 0x008fc600078e3cff */
[----:B------:R-:W3:Y:S01]  /*0560*/  @P4 LDG.E R20, desc[UR4][R10.64+0x58] ;  /* 0x000058040a144981 */ /* 0x000ee2000c1e1900 */
[----:B----4-:R-:W-:-:S03]  /*0570*/  @P3 LOP3.LUT R3, R3, R22, RZ, 0x3c, !PT ;  /* 0x0000001603033212 */ /* 0x010fc600078e3cff */
[----:B------:R-:W4:Y:S01]  /*0580*/  @P4 LDG.E R22, desc[UR4][R10.64+0x60] ;  /* 0x000060040a164981 */ /* 0x000f22000c1e1900 */
[----:B------:R-:W-:Y:S02]  /*0590*/  LOP3.LUT P0, RZ, R24, 0x80, RZ, 0xc0, !PT ;  /* 0x0000008018ff7812 */ /* 0x000fe4000780c0ff */
[----:B------:R-:W-:Y:S02]  /*05a0*/  @P5 LOP3.LUT R15, R15, R26, RZ, 0x3c, !PT ;  /* 0x0000001a0f0f5212 */ /* 0x000fe400078e3cff */
[----:B------:R-:W4:Y:S01]  /*05b0*/  @P6 LDG.E R26, desc[UR4][R10.64+0x78] ;  /* 0x000078040a1a6981 */ /* 0x000f22000c1e1900 */
[----:B------:R-:W-:-:S03]  /*05c0*/  @P3 LOP3.LUT R4, R4, R21, RZ, 0x3c, !PT ;  /* 0x0000001504043212 */ /* 0x000fc600078e3cff */
[----:B------:R-:W4:Y:S01]  /*05d0*/  @P4 LDG.E R21, desc[UR4][R10.64+0x5c] ;  /* 0x00005c040a154981 */ /* 0x000f22000c1e1900 */
[----:B------:R-:W-:-:S03]  /*05e0*/  @P3 LOP3.LUT R2, R2, R23, RZ, 0x3c, !PT ;  /* 0x0000001702023212 */ /* 0x000fc600078e3cff */
[----:B------:R-:W4:Y:S01]  /*05f0*/  @P5 LDG.E R23, desc[UR4][R10.64+0x68] ;  /* 0x000068040a175981 */ /* 0x000f22000c1e1900 */
[----:B------:R-:W-:-:S03]  /*0600*/  @P4 LOP3.LUT R4, R4, R25, RZ, 0x3c, !PT ;  /* 0x0000001904044212 */ /* 0x000fc600078e3cff */
[----:B------:R-:W4:Y:S01]  /*0610*/  @P5 LDG.E R25, desc[UR4][R10.64+0x70] ;  /* 0x000070040a195981 */ /* 0x000f22000c1e1900 */
[----:B--2---:R-:W-:-:S03]  /*0620*/  @P3 LOP3.LUT R5, R5, R18, RZ, 0x3c, !PT ;  /* 0x0000001205053212 */ /* 0x004fc600078e3cff */
[----:B------:R-:W2:Y:S01]  /*0630*/  @P5 LDG.E R18, desc[UR4][R10.64+0x6c] ;  /* 0x00006c040a125981 */ /* 0x000ea2000c1e1900 */
[----:B---3--:R-:W-:-:S03]  /*0640*/  @P4 LOP3.LUT R5, R5, R20, RZ, 0x3c, !PT ;  /* 0x0000001405054212 */ /* 0x008fc600078e3cff */
[----:B------:R-:W3:Y:S01]  /*0650*/  @P5 LDG.E R20, desc[UR4][R10.64+0x74] ;  /* 0x000074040a145981 */ /* 0x000ee2000c1e1900 */
[----:B----4-:R-:W-:-:S03]  /*0660*/  @P4 LOP3.LUT R3, R3, R22, RZ, 0x3c, !PT ;  /* 0x0000001603034212 */ /* 0x010fc600078e3cff */
[----:B------:R-:W4:Y:S01]  /*0670*/  @P0 LDG.E R22, desc[UR4][R10.64+0x8c] ;  /* 0x00008c040a160981 */ /* 0x000f22000c1e1900 */
[----:B------:R-:W-:-:S03]  /*0680*/  @P6 LOP3.LUT R15, R15, R26, RZ, 0x3c, !PT ;  /* 0x0000001a0f0f6212 */ /* 0x000fc600078e3cff */
        /* <DEDUP_REMOVED lines=13> */
[----:B------:R-:W-:Y:S02]  /*0760*/  @P6 LOP3.LUT R4, R4, R27, RZ, 0x3c, !PT ;  /* 0x0000001b04046212 */ /* 0x000fe400078e3cff */
[----:B------:R-:W-:Y:S02]  /*0770*/  @P6 LOP3.LUT R2, R2, R21, RZ, 0x3c, !PT ;  /* 0x0000001502026212 */ /* 0x000fe400078e3cff */
[----:B------:R-:W-:Y:S02]  /*0780*/  @P0 LOP3.LUT R4, R4, R23, RZ, 0x3c, !PT ;  /* 0x0000001704040212 */ /* 0x000fe400078e3cff */
[----:B------:R-:W-:Y:S02]  /*0790*/  @P0 LOP3.LUT R2, R2, R25, RZ, 0x3c, !PT ;  /* 0x0000001902020212 */ /* 0x000fe400078e3cff */
[----:B--2---:R-:W-:Y:S02]  /*07a0*/  @P6 LOP3.LUT R5, R5, R18, RZ, 0x3c, !PT ;  /* 0x0000001205056212 */ /* 0x004fe400078e3cff */
[----:B---3--:R-:W-:-:S02]  /*07b0*/  @P6 LOP3.LUT R3, R3, R20, RZ, 0x3c, !PT ;  /* 0x0000001403036212 */ /* 0x008fc400078e3cff */
[----:B----4-:R-:W-:Y:S02]  /*07c0*/  @P0 LOP3.LUT R5, R5, R22, RZ, 0x3c, !PT ;  /* 0x0000001605050212 */ /* 0x010fe400078e3cff */
[----:B------:R-:W-:Y:S02]  /*07d0*/  @P0 LOP3.LUT R3, R3, R26, RZ, 0x3c, !PT ;  /* 0x0000001a03030212 */ /* 0x000fe400078e3cff */
[----:B------:R-:W-:-:S13]  /*07e0*/  R2P PR, R24.B1, 0x7f ;  /* 0x0000007f18007804 */ /* 0x000fda0000001000 */
[----:B------:R-:W2:Y:S04]  /*07f0*/  @P0 LDG.E R18, desc[UR4][R10.64+0xa0] ;  /* 0x0000a0040a120981 */ /* 0x000ea8000c1e1900 */
[----:B------:R-:W3:Y:S04]  /*0800*/  @P1 LDG.E R22, desc[UR4][R10.64+0xb4] ;  /* 0x0000b4040a161981 */ /* 0x000ee8000c1e1900 */
[----:B------:R-:W4:Y:S04]  /*0810*/  @P2 LDG.E R26, desc[UR4][R10.64+0xc8] ;  /* 0x0000c8040a1a2981 */ /* 0x000f28000c1e1900 */
[----:B------:R-:W4:Y:S04]  /*0820*/  @P3 LDG.E R28, desc[UR4][R10.64+0xdc] ;  /* 0x0000dc040a1c3981 */ /* 0x000f28000c1e1900 */
[----:B------:R-:W4:Y:S04]  /*0830*/  @P0 LDG.E R23, desc[UR4][R10.64+0xa4] ;  /* 0x0000a4040a170981 */ /* 0x000f28000c1e1900 */
[----:B------:R-:W4:Y:S04]  /*0840*/  @P0 LDG.E R20, desc[UR4][R10.64+0xa8] ;  /* 0x0000a8040a140981 */ /* 0x000f28000c1e1900 */
[----:B------:R-:W4:Y:S04]  /*0850*/  @P4 LDG.E R25, desc[UR4][R10.64+0xf0] ;  /* 0x0000f0040a194981 */ /* 0x000f28000c1e1900 */
        /* <DEDUP_REMOVED lines=21> */
[----:B------:R-:W-:Y:S02]  /*09b0*/  LOP3.LUT P0, RZ, R24, 0x8000, RZ, 0xc0, !PT ;  /* 0x0000800018ff7812 */ /* 0x000fe4000780c0ff */
[----:B----4-:R-:W-:Y:S01]  /*09c0*/  @P5 LOP3.LUT R15, R15, R26, RZ, 0x3c, !PT ;  /* 0x0000001a0f0f5212 */ /* 0x010fe200078e3cff */
[----:B------:R-:W4:Y:S04]  /*09d0*/  @P3 LDG.E R24, desc[UR4][R10.64+0xe4] ;  /* 0x0000e4040a183981 */ /* 0x000f28000c1e1900 */
[----:B------:R-:W2:Y:S01]  /*09e0*/  @P6 LDG.E R26, desc[UR4][R10.64+0x118] ;  /* 0x000118040a1a6981 */ /* 0x000ea2000c1e1900 */
        /* <DEDUP_REMOVED lines=8> */
[----:B---3--:R-:W-:-:S03]  /*0a70*/  @P2 LOP3.LUT R3, R3, R22, RZ, 0x3c, !PT ;  /* 0x0000001603032212 */ /* 0x008fc600078e3cff */
[----:B------:R-:W3:Y:S01]  /*0a80*/  @P4 LDG.E R22, desc[UR4][R10.64+0x100] ;  /* 0x000100040a164981 */ /* 0x000ee2000c1e1900 */
[----:B--2---:R-:W-:-:S03]  /*0a90*/  @P6 LOP3.LUT R15, R15, R26, RZ, 0x3c, !PT ;  /* 0x0000001a0f0f6212 */ /* 0x004fc600078e3cff */
[----:B------:R-:W2:Y:S01]  /*0aa0*/  @P0 LDG.E R26, desc[UR4][R10.64+0x12c] ;  /* 0x00012c040a1a0981 */ /* 0x000ea2000c1e1900 */
[----:B----4-:R-:W-:-:S03]  /*0ab0*/  @P2 LOP3.LUT R2, R2, R23, RZ, 0x3c, !PT ;  /* 0x0000001702022212 */ /* 0x010fc600078e3cff */
[----:B------:R-:W4:Y:S01]  /*0ac0*/  @P4 LDG.E R23, desc[UR4][R10.64+0xfc] ;  /* 0x0000fc040a174981 */ /* 0x000f22000c1e1900 */
[----:B------:R-:W-:-:S03]  /*0ad0*/  @P2 LOP3.LUT R5, R5, R20, RZ, 0x3c, !PT ;  /* 0x0000001405052212 */ /* 0x000fc600078e3cff */
[----:B------:R-:W4:Y:S01]  /*0ae0*/  @P4 LDG.E R20, desc[UR4][R10.64+0xf8] ;  /* 0x0000f8040a144981 */ /* 0x000f22000c1e1900 */
[----:B------:R-:W-:Y:S02]  /*0af0*/  @P3 LOP3.LUT R2, R2, R27, RZ, 0x3c, !PT ;  /* 0x0000001b02023212 */ /* 0x000fe400078e3cff */
[----:B------:R-:W-:Y:S01]  /*0b00*/  @P3 LOP3.LUT R4, R4, R25, RZ, 0x3c, !PT ;  /* 0x0000001904043212 */ /* 0x000fe200078e3cff */
[----:B------:R-:W4:Y:S01]  /*0b10*/  @P5 LDG.E R27, desc[UR4][R10.64+0x110] ;  /* 0x000110040a1b5981 */ /* 0x000f22000c1e1900 */
[----:B------:R-:W-:-:S03]  /*0b20*/  @P3 LOP3.LUT R5, R5, R24, RZ, 0x3c, !PT ;  /* 0x0000001805053212 */ /* 0x000fc600078e3cff */
[----:B------:R-:W4:Y:S04]  /*0b30*/  @P5 LDG.E R25, desc[UR4][R10.64+0x108] ;  /* 0x000108040a195981 */ /* 0x000f28000c1e1900 */
        /* <DEDUP_REMOVED lines=19> */
[----:B------:R-:W-:-:S05]  /*0c70*/  VIADD R19, R19, 0x10 ;  /* 0x0000001013137836 */ /* 0x000fca0000000000 */
[----:B------:R-:W-:Y:S02]  /*0c80*/  ISETP.NE.AND P1, PT, R19, 0x20, PT ;  /* 0x000000201300780c */ /* 0x000fe40003f25270 */
[----:B------:R-:W-:Y:S02]  /*0c90*/  @P5 LOP3.LUT R3, R3, R18, RZ, 0x3c, !PT ;  /* 0x0000001203035212 */ /* 0x000fe400078e3cff */
[----:B------:R-:W-:Y:S02]  /*0ca0*/  @P6 LOP3.LUT R4, R4, R21, RZ, 0x3c, !PT ;  /* 0x0000001504046212 */ /* 0x000fe400078e3cff */
[----:B---3--:R-:W-:-:S04]  /*0cb0*/  @P6 LOP3.LUT R3, R3, R22, RZ, 0x3c, !PT ;  /* 0x0000001603036212 */ /* 0x008fc800078e3cff */
[----:B--2---:R-:W-:Y:S02]  /*0cc0*/  @P0 LOP3.LUT R3, R3, R26, RZ, 0x3c, !PT ;  /* 0x0000001a03030212 */ /* 0x004fe400078e3cff */
[----:B----4-:R-:W-:Y:S02]  /*0cd0*/  @P6 LOP3.LUT R2, R2, R23, RZ, 0x3c, !PT ;  /* 0x0000001702026212 */ /* 0x010fe400078e3cff */
[----:B------:R-:W-:Y:S02]  /*0ce0*/  @P6 LOP3.LUT R5, R5, R20, RZ, 0x3c, !PT ;  /* 0x0000001405056212 */ /* 0x000fe400078e3cff */
[----:B------:R-:W-:Y:S02]  /*0cf0*/  @P0 LOP3.LUT R2, R2, R27, RZ, 0x3c, !PT ;  /* 0x0000001b02020212 */ /* 0x000fe400078e3cff */
[----:B------:R-:W-:Y:S02]  /*0d00*/  @P0 LOP3.LUT R4, R4, R25, RZ, 0x3c, !PT ;  /* 0x0000001904040212 */ /* 0x000fe400078e3cff */
[----:B------:R-:W-:Y:S01]  /*0d10*/  @P0 LOP3.LUT R5, R5, R24, RZ, 0x3c, !PT ;  /* 0x0000001805050212 */ /* 0x000fe200078e3cff */
[----:B------:R-:W-:Y:S06]  /*0d20*/  @P1 BRA `(.L_x_25) ;  /* 0xfffffff400481947 */ /* 0x000fec000383ffff */
[----:B------:R-:W-:-:S05]  /*0d30*/  VIADD R17, R17, 0x1 ;  /* 0x0000000111117836 */ /* 0x000fca0000000000 */
[----:B------:R-:W-:-:S13]  /*0d40*/  ISETP.NE.AND P0, PT, R17, 0x5, PT ;  /* 0x000000051100780c */ /* 0x000fda0003f05270 */
[----:B------:R-:W-:Y:S05]  /*0d50*/  @P0 BRA `(.L_x_26) ;  /* 0xfffffff400300947 */ /* 0x000fea000383ffff */
[----:B------:R0:W-:Y:S01]  /*0d60*/  STG.E.64 desc[UR4][R6.64+0x8], R4 ;  /* 0x0000080406007986 */ /* 0x0001e2000c101b04 */
[----:B------:R-:W-:Y:S01]  /*0d70*/  VIADD R14, R14, 0x1 ;  /* 0x000000010e0e7836 */ /* 0x000fe20000000000 */
[----:B------:R-:W-:Y:S02]  /*0d80*/  LOP3.LUT R11, R13, 0x3, RZ, 0xc0, !PT ;  /* 0x000000030d0b7812 */ /* 0x000fe400078ec0ff */
[----:B------:R0:W-:Y:S02]  /*0d90*/  STG.E.64 desc[UR4][R6.64+0x10], R2 ;  /* 0x0000100206007986 */ /* 0x0001e4000c101b04 */
[----:B------:R-:W-:Y:S02]  /*0da0*/  ISETP.GE.U32.AND P0, PT, R14, R11, PT ;  /* 0x0000000b0e00720c */ /* 0x000fe40003f06070 */
[----:B------:R0:W-:Y:S11]  /*0db0*/  STG.E desc[UR4][R6.64+0x4], R15 ;  /* 0x0000040f06007986 */ /* 0x0001f6000c101904 */
[----:B------:R-:W-:Y:S05]  /*0dc0*/  @!P0 BRA `(.L_x_27) ;  /* 0xfffffff400048947 */ /* 0x000fea000383ffff */
.L_x_24:
[----:B------:R-:W-:Y:S05]  /*0dd0*/  BSYNC.RECONVERGENT B1 ;  /* 0x0000000000017941 */ /* 0x000fea0003800200 */
.L_x_23:
[C---:B------:R-:W-:Y:S01]  /*0de0*/  ISETP.GT.U32.AND P0, PT, R13.reuse, 0x3, PT ;  /* 0x000000030d00780c */ /* 0x040fe20003f04070 */
[----:B------:R-:W-:Y:S01]  /*0df0*/  VIADD R12, R12, 0x1 ;  /* 0x000000010c0c7836 */ /* 0x000fe20000000000 */
[--C-:B------:R-:W-:Y:S02]  /*0e00*/  SHF.R.U64 R13, R13, 0x2, R0.reuse ;  /* 0x000000020d0d7819 */ /* 0x100fe40000001200 */
[----:B------:R-:W-:Y:S02]  /*0e10*/  ISETP.GT.U32.AND.EX P0, PT, R0, RZ, PT, P0 ;  /* 0x000000ff0000720c */ /* 0x000fe40003f04100 */
[----:B------:R-:W-:-:S11]  /*0e20*/  SHF.R.U32.HI R0, RZ, 0x2, R0 ;  /* 0x00000002ff007819 */ /* 0x000fd60000011600 */
[----:B------:R-:W-:Y:S05]  /*0e30*/  @P0 BRA `(.L_x_28) ;  /* 0xfffffff000c80947 */ /* 0x000fea000383ffff */
.L_x_22:
[----:B------:R-:W-:Y:S05]  /*0e40*/  BSYNC.RECONVERGENT B0 ;  /* 0x0000000000007941 */ /* 0x000fea0003800200 */
.L_x_21:
[----:B------:R-:W-:Y:S04]  /*0e50*/  STG.E.64 desc[UR4][R6.64+0x18], RZ ;  /* 0x000018ff06007986 */ /* 0x000fe8000c101b04 */
[----:B------:R-:W-:Y:S04]  /*0e60*/  STG.E desc[UR4][R6.64+0x20], RZ ;  /* 0x000020ff06007986 */ /* 0x000fe8000c101904 */
[----:B------:R-:W-:Y:S01]  /*0e70*/  STG.E.64 desc[UR4][R6.64+0x28], RZ ;  /* 0x000028ff06007986 */ /* 0x000fe2000c101b04 */
[----:B------:R-:W-:Y:S05]  /*0e80*/  EXIT ;  /* 0x000000000000794d */ /* 0x000fea0003800000 */
.L_x_29:
        /* <DEDUP_REMOVED lines=15> */
.L_x_31:


//--------------------- .nv.global.init           --------------------------
	.section	.nv.global.init,"aw",@progbits
	.align	4
.nv.global.init:
	.type		mrg32k3aM1SubSeq,@object
	.size		mrg32k3aM1SubSeq,(mrg32k3aM2SubSeq - mrg32k3aM1SubSeq)
mrg32k3aM1SubSeq:
        /*0000*/ 	.byte	0x0b, 0xcc, 0xee, 0x04, 0x73, 0x29, 0x8b, 0x6f, 0xf6, 0x53, 0x03, 0xf6, 0x23, 0xf6, 0xea, 0xda
        /* <DEDUP_REMOVED lines=125> */
	.type		mrg32k3aM2SubSeq,@object
	.size		mrg32k3aM2SubSeq,(mrg32k3aM1 - mrg32k3aM2SubSeq)
mrg32k3aM2SubSeq:
        /* <DEDUP_REMOVED lines=126> */
	.type		mrg32k3aM1,@object
	.size		mrg32k3aM1,(mrg32k3aM1Seq - mrg32k3aM1)
mrg32k3aM1:
        /* <DEDUP_REMOVED lines=144> */
	.type		mrg32k3aM1Seq,@object
	.size		mrg32k3aM1Seq,(mrg32k3aM2 - mrg32k3aM1Seq)
mrg32k3aM1Seq:
        /* <DEDUP_REMOVED lines=144> */
	.type		mrg32k3aM2,@object
	.size		mrg32k3aM2,(mrg32k3aM2Seq - mrg32k3aM2)
mrg32k3aM2:
        /* <DEDUP_REMOVED lines=144> */
	.type		mrg32k3aM2Seq,@object
	.size		mrg32k3aM2Seq,(precalc_xorwow_matrix - mrg32k3aM2Seq)
mrg32k3aM2Seq:
        /* <DEDUP_REMOVED lines=144> */
	.type		precalc_xorwow_matrix,@object
	.size		precalc_xorwow_matrix,(precalc_xorwow_offset_matrix - precalc_xorwow_matrix)
precalc_xorwow_matrix:
        /* <DEDUP_REMOVED lines=6400> */
	.type		precalc_xorwow_offset_matrix,@object
	.size		precalc_xorwow_offset_matrix,($str$1 - precalc_xorwow_offset_matrix)
precalc_xorwow_offset_matrix:
        /* <DEDUP_REMOVED lines=6400> */
	.type		$str$1,@object
	.size		$str$1,($str$2 - $str$1)
$str$1:
        /*353c0*/ 	.byte	0x2f, 0x74, 0x6d, 0x70, 0x2f, 0x73, 0x61, 0x73, 0x73, 0x5f, 0x63, 0x75, 0x5f, 0x7a, 0x67, 0x6d
        /*353d0*/ 	.byte	0x6f, 0x38, 0x34, 0x77, 0x79, 0x2f, 0x6b, 0x2e, 0x63, 0x75, 0x00
	.type		$str$2,@object
	.size		$str$2,($str - $str$2)
$str$2:
        /*353db*/ 	.byte	0x6d, 0x79, 0x72, 0x61, 0x6e, 0x64, 0x20, 0x3e, 0x3d, 0x20, 0x6d, 0x69, 0x6e, 0x5f, 0x72, 0x61
        /*353eb*/ 	.byte	0x6e, 0x64, 0x5f, 0x69, 0x6e, 0x74, 0x5b, 0x69, 0x64, 0x78, 0x5d, 0x00
	.type		$str,@object
	.size		$str,(__unnamed_1 - $str)
$str:
        /*353f7*/ 	.byte	0x6d, 0x79, 0x72, 0x61, 0x6e, 0x64, 0x20, 0x3c, 0x3d, 0x20, 0x6d, 0x61, 0x78, 0x5f, 0x72, 0x61
        /*35407*/ 	.byte	0x6e, 0x64, 0x5f, 0x69, 0x6e, 0x74, 0x5b, 0x69, 0x64, 0x78, 0x5d, 0x00
	.type		__unnamed_1,@object
	.size		__unnamed_1,(.L_9 - __unnamed_1)
__unnamed_1:
        /*35413*/ 	.byte	0x76, 0x6f, 0x69, 0x64, 0x20, 0x67, 0x65, 0x6e, 0x65, 0x72, 0x61, 0x74, 0x65, 0x5f, 0x6b, 0x65
        /*35423*/ 	.byte	0x72, 0x6e, 0x65, 0x6c, 0x28, 0x63, 0x75, 0x72, 0x61, 0x6e, 0x64, 0x53, 0x74, 0x61, 0x74, 0x65
        /*35433*/ 	.byte	0x58, 0x4f, 0x52, 0x57, 0x4f, 0x57, 0x20, 0x2a, 0x2c, 0x20, 0x75, 0x6e, 0x73, 0x69, 0x67, 0x6e
        /*35443*/ 	.byte	0x65, 0x64, 0x20, 0x69, 0x6e, 0x74, 0x2c, 0x20, 0x63, 0x6f, 0x6e, 0x73, 0x74, 0x20, 0x75, 0x6e
        /*35453*/ 	.byte	0x73, 0x69, 0x67, 0x6e, 0x65, 0x64, 0x20, 0x69, 0x6e, 0x74, 0x20, 0x2a, 0x2c, 0x20, 0x63, 0x6f
        /*35463*/ 	.byte	0x6e, 0x73, 0x74, 0x20, 0x75, 0x6e, 0x73, 0x69, 0x67, 0x6e, 0x65, 0x64, 0x20, 0x69, 0x6e, 0x74
        /*35473*/ 	.byte	0x20, 0x2a, 0x2c, 0x20, 0x75, 0x6e, 0x73, 0x69, 0x67, 0x6e, 0x65, 0x64, 0x20, 0x69, 0x6e, 0x74
        /*35483*/ 	.byte	0x20, 0x2a, 0x29, 0x00
.L_9:


//--------------------- .nv.shared.reserved.0     --------------------------
	.section	.nv.shared.reserved.0,"aw",@nobits
	.weak		__nv_reservedSMEM_offset_0_alias
	.size		__nv_reservedSMEM_offset_0_alias, 0, 64
	.other		__nv_reservedSMEM_offset_0_alias,@"STO_CUDA_RESERVED_SHARED STV_DEFAULT"
__nv_reservedSMEM_offset_0_alias:
	.zero		0
	.zero		64


//--------------------- .nv.constant0._Z15generate_kernelP17curandStateXORWOWjPKjS2_Pj --------------------------
	.section	.nv.constant0._Z15generate_kernelP17curandStateXORWOWjPKjS2_Pj,"a",@progbits
	.sectionflags	@""
	.align	4
.nv.constant0._Z15generate_kernelP17curandStateXORWOWjPKjS2_Pj:
	.zero		936


//--------------------- .nv.constant0._Z12setup_kernelP17curandStateXORWOW --------------------------
	.section	.nv.constant0._Z12setup_kernelP17curandStateXORWOW,"a",@progbits
	.sectionflags	@""
	.align	4
.nv.constant0._Z12setup_kernelP17curandStateXORWOW:
	.zero		904


//--------------------- SYMBOLS --------------------------

	.type		.nv.reservedSmem.offset0,@object
	.size		.nv.reservedSmem.offset0,0x4
	.type		__assertfail,@function
